	.target	sm_90a

	.elftype	@"ET_EXEC"


//--------------------- .note.nv.tkinfo           --------------------------
	.section	.note.nv.tkinfo,"",@"SHT_NOTE"
	.sectionflags	@"SHF_NOTE_NV_TKINFO"
	.tkinfo
        /*0018*/ 	.word	0x00000002
        /*0030*/ 	.string	""
        /*0030*/ 	.string	"ptxas"
        /*0030*/ 	.string	"Cuda compilation tools, release 13.0, V13.0.88"
        /*0030*/ 	.string	"Build cuda_13.0.r13.0/compiler.36424714_0"
        /*0030*/ 	.string	"-arch sm_90a -m 64 "



//--------------------- .note.nv.cuinfo           --------------------------
	.section	.note.nv.cuinfo,"",@"SHT_NOTE"
	.sectionflags	@"SHF_NOTE_NV_CUINFO"
        /*0018*/ 	.short	0x0002
        /*001a*/ 	.short	0x005a
        /*001c*/ 	.short	0x0082
	.zero		2


//--------------------- .nv.info                  --------------------------
	.section	.nv.info,"",@"SHT_CUDA_INFO"
	.align	4


	//----- nvinfo : EIATTR_REGCOUNT
	.align		4
        /*0000*/ 	.byte	0x04, 0x2f
        /*0002*/ 	.short	(.L_15 - .L_14)
	.align		4
.L_14:
        /*0004*/ 	.word	index@(_ZN7cutlass13device_kernelINS_4gemm6kernel13GemmUniversalIN4cute5tupleIJiiiiEEENS1_10collective13CollectiveMmaINS1_34MainloopSm90TmaGmmaWarpSpecializedILi7ENS5_IJNS4_1CILi1EEENSA_ILi2EEESB_EEENS1_35KernelTmaWarpSpecializedCooperativeEEENS5_IJNSA_ILi128EEESG_NSA_ILi64EEEEEENS_6half_tENS5_IJlSB_lEEESJ_NS5_IJSB_llEEENS4_8TiledMMAINS4_8MMA_AtomIJNS4_4SM904GMMA26MMA_64x128x16_F32F16F16_SSILNSP_5MajorE0ELSR_1ELNSP_7ScaleInE1ELSS_1EEEEEENS4_6LayoutINS5_IJSC_SB_SB_EEENS5_IJSB_NSA_ILi0EEESX_EEEEENS5_IJNS4_10UnderscoreES10_S10_EEEEENS4_23SM90_TMA_LOAD_MULTICASTENS4_14ComposedLayoutINS4_7SwizzleILi3ELi4ELi3EEENS4_18smem_ptr_flag_bitsILi16EEENSV_INS5_IJNSA_ILi8EEESH_EEENS5_IJSH_SB_EEEEEEEvNS4_8identityENS4_13SM90_TMA_LOADENS14_IS16_S18_NSV_INS5_IJSH_S19_EEENS5_IJSB_SH_EEEEEEEvS1E_EENS_8epilogue10collective6detail29Sm90TmaWarpSpecializedAdapterINS1M_15DefaultEpilogueISJ_SK_SK_NS1L_6thread17LinearCombinationISJ_Li1EffLNS1Q_9ScaleType4KindE0ELNS_15FloatRoundStyleE2ESJ_EENS1_15EpilogueDefaultEEEEEvvEEEEvNT_6ParamsE)
        /*0008*/ 	.word	0x000000a8


	//----- nvinfo : EIATTR_FRAME_SIZE
	.align		4
.L_15:
        /*000c*/ 	.byte	0x04, 0x11
        /*000e*/ 	.short	(.L_17 - .L_16)
	.align		4
.L_16:
        /*0010*/ 	.word	index@(_ZN7cutlass13device_kernelINS_4gemm6kernel13GemmUniversalIN4cute5tupleIJiiiiEEENS1_10collective13CollectiveMmaINS1_34MainloopSm90TmaGmmaWarpSpecializedILi7ENS5_IJNS4_1CILi1EEENSA_ILi2EEESB_EEENS1_35KernelTmaWarpSpecializedCooperativeEEENS5_IJNSA_ILi128EEESG_NSA_ILi64EEEEEENS_6half_tENS5_IJlSB_lEEESJ_NS5_IJSB_llEEENS4_8TiledMMAINS4_8MMA_AtomIJNS4_4SM904GMMA26MMA_64x128x16_F32F16F16_SSILNSP_5MajorE0ELSR_1ELNSP_7ScaleInE1ELSS_1EEEEEENS4_6LayoutINS5_IJSC_SB_SB_EEENS5_IJSB_NSA_ILi0EEESX_EEEEENS5_IJNS4_10UnderscoreES10_S10_EEEEENS4_23SM90_TMA_LOAD_MULTICASTENS4_14ComposedLayoutINS4_7SwizzleILi3ELi4ELi3EEENS4_18smem_ptr_flag_bitsILi16EEENSV_INS5_IJNSA_ILi8EEESH_EEENS5_IJSH_SB_EEEEEEEvNS4_8identityENS4_13SM90_TMA_LOADENS14_IS16_S18_NSV_INS5_IJSH_S19_EEENS5_IJSB_SH_EEEEEEEvS1E_EENS_8epilogue10collective6detail29Sm90TmaWarpSpecializedAdapterINS1M_15DefaultEpilogueISJ_SK_SK_NS1L_6thread17LinearCombinationISJ_Li1EffLNS1Q_9ScaleType4KindE0ELNS_15FloatRoundStyleE2ESJ_EENS1_15EpilogueDefaultEEEEEvvEEEEvNT_6ParamsE)
        /*0014*/ 	.word	0x00000000


	//----- nvinfo : EIATTR_MIN_STACK_SIZE
	.align		4
.L_17:
        /*0018*/ 	.byte	0x04, 0x12
        /*001a*/ 	.short	(.L_19 - .L_18)
	.align		4
.L_18:
        /*001c*/ 	.word	index@(_ZN7cutlass13device_kernelINS_4gemm6kernel13GemmUniversalIN4cute5tupleIJiiiiEEENS1_10collective13CollectiveMmaINS1_34MainloopSm90TmaGmmaWarpSpecializedILi7ENS5_IJNS4_1CILi1EEENSA_ILi2EEESB_EEENS1_35KernelTmaWarpSpecializedCooperativeEEENS5_IJNSA_ILi128EEESG_NSA_ILi64EEEEEENS_6half_tENS5_IJlSB_lEEESJ_NS5_IJSB_llEEENS4_8TiledMMAINS4_8MMA_AtomIJNS4_4SM904GMMA26MMA_64x128x16_F32F16F16_SSILNSP_5MajorE0ELSR_1ELNSP_7ScaleInE1ELSS_1EEEEEENS4_6LayoutINS5_IJSC_SB_SB_EEENS5_IJSB_NSA_ILi0EEESX_EEEEENS5_IJNS4_10UnderscoreES10_S10_EEEEENS4_23SM90_TMA_LOAD_MULTICASTENS4_14ComposedLayoutINS4_7SwizzleILi3ELi4ELi3EEENS4_18smem_ptr_flag_bitsILi16EEENSV_INS5_IJNSA_ILi8EEESH_EEENS5_IJSH_SB_EEEEEEEvNS4_8identityENS4_13SM90_TMA_LOADENS14_IS16_S18_NSV_INS5_IJSH_S19_EEENS5_IJSB_SH_EEEEEEEvS1E_EENS_8epilogue10collective6detail29Sm90TmaWarpSpecializedAdapterINS1M_15DefaultEpilogueISJ_SK_SK_NS1L_6thread17LinearCombinationISJ_Li1EffLNS1Q_9ScaleType4KindE0ELNS_15FloatRoundStyleE2ESJ_EENS1_15EpilogueDefaultEEEEEvvEEEEvNT_6ParamsE)
        /*0020*/ 	.word	0x00000000
.L_19:


//--------------------- .nv.compat                --------------------------
	.section	.nv.compat,"",@"SHT_CUDA_COMPAT_INFO"
	.align	4
        /*0000*/ 	.byte	0x02, 0x09, 0x01, 0x00, 0x02, 0x02, 0x04, 0x00, 0x02, 0x05, 0x05, 0x00, 0x03, 0x07, 0x01, 0x01
        /*0010*/ 	.byte	0x02, 0x03, 0x01, 0x00, 0x02, 0x06, 0x01, 0x00, 0x04, 0x0b, 0x08, 0x00, 0x00, 0x00, 0x00, 0x00
        /*0020*/ 	.byte	0x00, 0x00, 0x00, 0x00


//--------------------- .nv.info._ZN7cutlass13device_kernelINS_4gemm6kernel13GemmUniversalIN4cute5tupleIJiiiiEEENS1_10collective13CollectiveMmaINS1_34MainloopSm90TmaGmmaWarpSpecializedILi7ENS5_IJNS4_1CILi1EEENSA_ILi2EEESB_EEENS1_35KernelTmaWarpSpecializedCooperativeEEENS5_IJNSA_ILi128EEESG_NSA_ILi64EEEEEENS_6half_tENS5_IJlSB_lEEESJ_NS5_IJSB_llEEENS4_8TiledMMAINS4_8MMA_AtomIJNS4_4SM904GMMA26MMA_64x128x16_F32F16F16_SSILNSP_5MajorE0ELSR_1ELNSP_7ScaleInE1ELSS_1EEEEEENS4_6LayoutINS5_IJSC_SB_SB_EEENS5_IJSB_NSA_ILi0EEESX_EEEEENS5_IJNS4_10UnderscoreES10_S10_EEEEENS4_23SM90_TMA_LOAD_MULTICASTENS4_14ComposedLayoutINS4_7SwizzleILi3ELi4ELi3EEENS4_18smem_ptr_flag_bitsILi16EEENSV_INS5_IJNSA_ILi8EEESH_EEENS5_IJSH_SB_EEEEEEEvNS4_8identityENS4_13SM90_TMA_LOADENS14_IS16_S18_NSV_INS5_IJSH_S19_EEENS5_IJSB_SH_EEEEEEEvS1E_EENS_8epilogue10collective6detail29Sm90TmaWarpSpecializedAdapterINS1M_15DefaultEpilogueISJ_SK_SK_NS1L_6thread17LinearCombinationISJ_Li1EffLNS1Q_9ScaleType4KindE0ELNS_15FloatRoundStyleE2ESJ_EENS1_15EpilogueDefaultEEEEEvvEEEEvNT_6ParamsE --------------------------
	.section	.nv.info._ZN7cutlass13device_kernelINS_4gemm6kernel13GemmUniversalIN4cute5tupleIJiiiiEEENS1_10collective13CollectiveMmaINS1_34MainloopSm90TmaGmmaWarpSpecializedILi7ENS5_IJNS4_1CILi1EEENSA_ILi2EEESB_EEENS1_35KernelTmaWarpSpecializedCooperativeEEENS5_IJNSA_ILi128EEESG_NSA_ILi64EEEEEENS_6half_tENS5_IJlSB_lEEESJ_NS5_IJSB_llEEENS4_8TiledMMAINS4_8MMA_AtomIJNS4_4SM904GMMA26MMA_64x128x16_F32F16F16_SSILNSP_5MajorE0ELSR_1ELNSP_7ScaleInE1ELSS_1EEEEEENS4_6LayoutINS5_IJSC_SB_SB_EEENS5_IJSB_NSA_ILi0EEESX_EEEEENS5_IJNS4_10UnderscoreES10_S10_EEEEENS4_23SM90_TMA_LOAD_MULTICASTENS4_14ComposedLayoutINS4_7SwizzleILi3ELi4ELi3EEENS4_18smem_ptr_flag_bitsILi16EEENSV_INS5_IJNSA_ILi8EEESH_EEENS5_IJSH_SB_EEEEEEEvNS4_8identityENS4_13SM90_TMA_LOADENS14_IS16_S18_NSV_INS5_IJSH_S19_EEENS5_IJSB_SH_EEEEEEEvS1E_EENS_8epilogue10collective6detail29Sm90TmaWarpSpecializedAdapterINS1M_15DefaultEpilogueISJ_SK_SK_NS1L_6thread17LinearCombinationISJ_Li1EffLNS1Q_9ScaleType4KindE0ELNS_15FloatRoundStyleE2ESJ_EENS1_15EpilogueDefaultEEEEEvvEEEEvNT_6ParamsE,"",@"SHT_CUDA_INFO"
	.sectionflags	@""
	.align	4


	//----- nvinfo : EIATTR_CUDA_API_VERSION
	.align		4
        /*0000*/ 	.byte	0x04, 0x37
        /*0002*/ 	.short	(.L_21 - .L_20)
.L_20:
        /*0004*/ 	.word	0x00000082


	//----- nvinfo : EIATTR_KPARAM_INFO
	.align		4
.L_21:
        /*0008*/ 	.byte	0x04, 0x17
        /*000a*/ 	.short	(.L_23 - .L_22)
.L_22:
        /*000c*/ 	.word	0x00000000
        /*0010*/ 	.short	0x0000
        /*0012*/ 	.short	0x0070
        /*0014*/ 	.byte	0x00, 0xf0, 0x01, 0x10


	//----- nvinfo : EIATTR_SPARSE_MMA_MASK
	.align		4
.L_23:
        /*0018*/ 	.byte	0x03, 0x50
        /*001a*/ 	.short	0x0000


	//----- nvinfo : EIATTR_MAXREG_COUNT
	.align		4
        /*001c*/ 	.byte	0x03, 0x1b
        /*001e*/ 	.short	0x00a8


	//----- nvinfo : EIATTR_NUM_BARRIERS
	.align		4
        /*0020*/ 	.byte	0x02, 0x4c
        /*0022*/ 	.byte	0x01
	.zero		1


	//----- nvinfo : EIATTR_EXTERNS
	.align		4
        /*0024*/ 	.byte	0x04, 0x0f
        /*0026*/ 	.short	(.L_25 - .L_24)


	//   ....[0]....
	.align		4
.L_24:
        /*0028*/ 	.word	index@(__assertfail)


	//----- nvinfo : EIATTR_MERCURY_ISA_VERSION
	.align		4
.L_25:
        /*002c*/ 	.byte	0x03, 0x5f
        /*002e*/ 	.short	0x0101


	//----- nvinfo : EIATTR_INT_WARP_WIDE_INSTR_OFFSETS
	.align		4
        /*0030*/ 	.byte	0x04, 0x31
        /*0032*/ 	.short	(.L_27 - .L_26)


	//   ....[0]....
.L_26:
        /*0034*/ 	.word	0x00000490


	//   ....[1]....
        /*0038*/ 	.word	0x000004b0


	//   ....[2]....
        /*003c*/ 	.word	0x00000680


	//----- nvinfo : EIATTR_COOP_GROUP_MASK_REGIDS
	.align		4
.L_27:
        /*0040*/ 	.byte	0x04, 0x29
        /*0042*/ 	.short	(.L_29 - .L_28)


	//   ....[0]....
.L_28:
        /*0044*/ 	.word	0xffffffff


	//   ....[1]....
        /*0048*/ 	.word	0xffffffff


	//   ....[2]....
        /*004c*/ 	.word	0xffffffff


	//   ....[3]....
        /*0050*/ 	.word	0xffffffff


	//   ....[4]....
        /*0054*/ 	.word	0xffffffff


	//   ....[5]....
        /*0058*/ 	.word	0xffffffff


	//----- nvinfo : EIATTR_COOP_GROUP_INSTR_OFFSETS
	.align		4
.L_29:
        /*005c*/ 	.byte	0x04, 0x28
        /*005e*/ 	.short	(.L_31 - .L_30)


	//   ....[0]....
.L_30:
        /*0060*/ 	.word	0x00000060


	//   ....[1]....
        /*0064*/ 	.word	0x00000070


	//   ....[2]....
        /*0068*/ 	.word	0x00000130


	//   ....[3]....
        /*006c*/ 	.word	0x00000330


	//   ....[4]....
        /*0070*/ 	.word	0x000007f0


	//   ....[5]....
        /*0074*/ 	.word	0x00001470


	//----- nvinfo : EIATTR_REG_RECONFIG
	.align		4
.L_31:
        /*0078*/ 	.byte	0x01, 0x54
	.zero		2


	//----- nvinfo : EIATTR_SYSCALL_OFFSETS
	.align		4
        /*007c*/ 	.byte	0x04, 0x46
        /*007e*/ 	.short	(.L_33 - .L_32)


	//   ....[0]....
.L_32:
        /*0080*/ 	.word	0x00001660


	//----- nvinfo : EIATTR_MBARRIER_INSTR_OFFSETS
	.align		4
.L_33:
        /*0084*/ 	.byte	0x04, 0x39
        /*0086*/ 	.short	(.L_35 - .L_34)


	//   ....[0]....
.L_34:
        /*0088*/ 	.word	0x00000230
        /*008c*/ 	.word	0x000000ff
        /*0090*/ 	.word	0x00000000
        /*0094*/ 	.short	0x0100
        /*0096*/ 	.byte	0x08
	.zero		1


	//   ....[1]....
        /*0098*/ 	.word	0x00000240
        /*009c*/ 	.word	0x000000ff
        /*00a0*/ 	.word	0x00000038
        /*00a4*/ 	.short	0x0100
        /*00a6*/ 	.byte	0x08
	.zero		1


	//   ....[2]....
        /*00a8*/ 	.word	0x00000250
        /*00ac*/ 	.word	0x000000ff
        /*00b0*/ 	.word	0x00000008
        /*00b4*/ 	.short	0x0100
        /*00b6*/ 	.byte	0x08
	.zero		1


	//   ....[3]....
        /*00b8*/ 	.word	0x00000260
        /*00bc*/ 	.word	0x000000ff
        /*00c0*/ 	.word	0x00000040
        /*00c4*/ 	.short	0x0100
        /*00c6*/ 	.byte	0x08
	.zero		1


	//   ....[4]....
        /*00c8*/ 	.word	0x00000270
        /*00cc*/ 	.word	0x000000ff
        /*00d0*/ 	.word	0x00000010
        /*00d4*/ 	.short	0x0100
        /*00d6*/ 	.byte	0x08
	.zero		1


	//   ....[5]....
        /*00d8*/ 	.word	0x00000280
        /*00dc*/ 	.word	0x000000ff
        /*00e0*/ 	.word	0x00000048
        /*00e4*/ 	.short	0x0100
        /*00e6*/ 	.byte	0x08
	.zero		1


	//   ....[6]....
        /*00e8*/ 	.word	0x00000290
        /*00ec*/ 	.word	0x000000ff
        /*00f0*/ 	.word	0x00000018
        /*00f4*/ 	.short	0x0100
        /*00f6*/ 	.byte	0x08
	.zero		1


	//   ....[7]....
        /*00f8*/ 	.word	0x000002a0
        /*00fc*/ 	.word	0x000000ff
        /*0100*/ 	.word	0x00000050
        /*0104*/ 	.short	0x0100
        /*0106*/ 	.byte	0x08
	.zero		1


	//   ....[8]....
        /*0108*/ 	.word	0x000002b0
        /*010c*/ 	.word	0x000000ff
        /*0110*/ 	.word	0x00000020
        /*0114*/ 	.short	0x0100
        /*0116*/ 	.byte	0x08
	.zero		1


	//   ....[9]....
        /*0118*/ 	.word	0x000002c0
        /*011c*/ 	.word	0x000000ff
        /*0120*/ 	.word	0x00000058
        /*0124*/ 	.short	0x0100
        /*0126*/ 	.byte	0x08
	.zero		1


	//   ....[10]....
        /*0128*/ 	.word	0x000002d0
        /*012c*/ 	.word	0x000000ff
        /*0130*/ 	.word	0x00000028
        /*0134*/ 	.short	0x0100
        /*0136*/ 	.byte	0x08
	.zero		1


	//   ....[11]....
        /*0138*/ 	.word	0x000002e0
        /*013c*/ 	.word	0x000000ff
        /*0140*/ 	.word	0x00000060
        /*0144*/ 	.short	0x0100
        /*0146*/ 	.byte	0x08
	.zero		1


	//   ....[12]....
        /*0148*/ 	.word	0x000002f0
        /*014c*/ 	.word	0x000000ff
        /*0150*/ 	.word	0x00000030
        /*0154*/ 	.short	0x0100
        /*0156*/ 	.byte	0x08
	.zero		1


	//   ....[13]....
        /*0158*/ 	.word	0x00000300
        /*015c*/ 	.word	0x000000ff
        /*0160*/ 	.word	0x00000068
        /*0164*/ 	.short	0x0100
        /*0166*/ 	.byte	0x08
	.zero		1


	//   ....[14]....
        /*0168*/ 	.word	0x00000720
        /*016c*/ 	.word	0x000000ff
        /*0170*/ 	.word	0x00000080
        /*0174*/ 	.short	0x0100
        /*0176*/ 	.byte	0x06
	.zero		1


	//   ....[15]....
        /*0178*/ 	.word	0x000007a0
        /*017c*/ 	.word	0x000000ff
        /*0180*/ 	.word	0x00000088
        /*0184*/ 	.short	0x0100
        /*0186*/ 	.byte	0x06
	.zero		1


	//   ....[16]....
        /*0188*/ 	.word	0x00001720
        /*018c*/ 	.word	0x00000003
        /*0190*/ 	.word	0x00000000
        /*0194*/ 	.short	0x010a
        /*0196*/ 	.byte	0x3f
	.zero		1


	//   ....[17]....
        /*0198*/ 	.word	0x00001780
        /*019c*/ 	.word	0x00000003
        /*01a0*/ 	.word	0x00000000
        /*01a4*/ 	.short	0x010a
        /*01a6*/ 	.byte	0x3f
	.zero		1


	//   ....[18]....
        /*01a8*/ 	.word	0x00001b00
        /*01ac*/ 	.word	0x00000005
        /*01b0*/ 	.word	0x00000000
        /*01b4*/ 	.short	0x010a
        /*01b6*/ 	.byte	0x3f
	.zero		1


	//   ....[19]....
        /*01b8*/ 	.word	0x00001b40
        /*01bc*/ 	.word	0x00000005
        /*01c0*/ 	.word	0x00000000
        /*01c4*/ 	.short	0x010a
        /*01c6*/ 	.byte	0x3f
	.zero		1


	//   ....[20]....
        /*01c8*/ 	.word	0x00001da0
        /*01cc*/ 	.word	0x00000004
        /*01d0*/ 	.word	0x00000000
        /*01d4*/ 	.short	0x0101
        /*01d6*/ 	.byte	0x3f
	.zero		1


	//   ....[21]....
        /*01d8*/ 	.word	0x00001fc0
        /*01dc*/ 	.word	0x00000000
        /*01e0*/ 	.word	0x00000000
        /*01e4*/ 	.short	0x0101
        /*01e6*/ 	.byte	0x3f
	.zero		1


	//   ....[22]....
        /*01e8*/ 	.word	0x000070e0
        /*01ec*/ 	.word	0x00000017
        /*01f0*/ 	.word	0x00000038
        /*01f4*/ 	.short	0x010a
        /*01f6*/ 	.byte	0x3f
	.zero		1


	//   ....[23]....
        /*01f8*/ 	.word	0x00007540
        /*01fc*/ 	.word	0x00000006
        /*0200*/ 	.word	0x00000088
        /*0204*/ 	.short	0x0101
        /*0206*/ 	.byte	0x3f
	.zero		1


	//   ....[24]....
        /*0208*/ 	.word	0x00007c30
        /*020c*/ 	.word	0x00000007
        /*0210*/ 	.word	0x00000000
        /*0214*/ 	.short	0x010a
        /*0216*/ 	.byte	0x3f
	.zero		1


	//   ....[25]....
        /*0218*/ 	.word	0x00007cb0
        /*021c*/ 	.word	0x00000006
        /*0220*/ 	.word	0x00000000
        /*0224*/ 	.short	0x010a
        /*0226*/ 	.byte	0x3f
	.zero		1


	//   ....[26]....
        /*0228*/ 	.word	0x00007d40
        /*022c*/ 	.word	0x00000007
        /*0230*/ 	.word	0x00000000
        /*0234*/ 	.short	0x010a
        /*0236*/ 	.byte	0x3f
	.zero		1


	//   ....[27]....
        /*0238*/ 	.word	0x00007dd0
        /*023c*/ 	.word	0x00000006
        /*0240*/ 	.word	0x00000000
        /*0244*/ 	.short	0x010a
        /*0246*/ 	.byte	0x3f
	.zero		1


	//   ....[28]....
        /*0248*/ 	.word	0x00007e60
        /*024c*/ 	.word	0x00000007
        /*0250*/ 	.word	0x00000000
        /*0254*/ 	.short	0x010a
        /*0256*/ 	.byte	0x3f
	.zero		1


	//   ....[29]....
        /*0258*/ 	.word	0x00007ef0
        /*025c*/ 	.word	0x00000006
        /*0260*/ 	.word	0x00000000
        /*0264*/ 	.short	0x010a
        /*0266*/ 	.byte	0x3f
	.zero		1


	//   ....[30]....
        /*0268*/ 	.word	0x00007f80
        /*026c*/ 	.word	0x00000005
        /*0270*/ 	.word	0x00000000
        /*0274*/ 	.short	0x010a
        /*0276*/ 	.byte	0x3f
	.zero		1


	//   ....[31]....
        /*0278*/ 	.word	0x00007fe0
        /*027c*/ 	.word	0x00000003
        /*0280*/ 	.word	0x00000000
        /*0284*/ 	.short	0x010a
        /*0286*/ 	.byte	0x3f
	.zero		1


	//   ....[32]....
        /*0288*/ 	.word	0x00008030
        /*028c*/ 	.word	0x00000005
        /*0290*/ 	.word	0x00000000
        /*0294*/ 	.short	0x010a
        /*0296*/ 	.byte	0x3f
	.zero		1


	//   ....[33]....
        /*0298*/ 	.word	0x00008100
        /*029c*/ 	.word	0x00000017
        /*02a0*/ 	.word	0x00000038
        /*02a4*/ 	.short	0x010a
        /*02a6*/ 	.byte	0x3f
	.zero		1


	//   ....[34]....
        /*02a8*/ 	.word	0x000081d0
        /*02ac*/ 	.word	0x00000007
        /*02b0*/ 	.word	0x00000000
        /*02b4*/ 	.short	0x010a
        /*02b6*/ 	.byte	0x3f
	.zero		1


	//   ....[35]....
        /*02b8*/ 	.word	0x00008220
        /*02bc*/ 	.word	0x00000006
        /*02c0*/ 	.word	0x00000000
        /*02c4*/ 	.short	0x010a
        /*02c6*/ 	.byte	0x3f
	.zero		1


	//   ....[36]....
        /*02c8*/ 	.word	0x00008270
        /*02cc*/ 	.word	0x00000007
        /*02d0*/ 	.word	0x00000000
        /*02d4*/ 	.short	0x010a
        /*02d6*/ 	.byte	0x3f
	.zero		1


	//   ....[37]....
        /*02d8*/ 	.word	0x000082c0
        /*02dc*/ 	.word	0x00000006
        /*02e0*/ 	.word	0x00000000
        /*02e4*/ 	.short	0x010a
        /*02e6*/ 	.byte	0x3f
	.zero		1


	//   ....[38]....
        /*02e8*/ 	.word	0x00008310
        /*02ec*/ 	.word	0x00000007
        /*02f0*/ 	.word	0x00000000
        /*02f4*/ 	.short	0x010a
        /*02f6*/ 	.byte	0x3f
	.zero		1


	//   ....[39]....
        /*02f8*/ 	.word	0x00008360
        /*02fc*/ 	.word	0x00000006
        /*0300*/ 	.word	0x00000000
        /*0304*/ 	.short	0x010a
        /*0306*/ 	.byte	0x3f
	.zero		1


	//----- nvinfo : EIATTR_NUM_MBARRIERS
	.align		4
.L_35:
        /*0308*/ 	.byte	0x03, 0x38
        /*030a*/ 	.short	0x0010


	//----- nvinfo : EIATTR_EXIT_INSTR_OFFSETS
	.align		4
        /*030c*/ 	.byte	0x04, 0x1c
        /*030e*/ 	.short	(.L_37 - .L_36)


	//   ....[0]....
.L_36:
        /*0310*/ 	.word	0x000009c0


	//   ....[1]....
        /*0314*/ 	.word	0x000011d0


	//   ....[2]....
        /*0318*/ 	.word	0x00006850


	//   ....[3]....
        /*031c*/ 	.word	0x00006db0


	//   ....[4]....
        /*0320*/ 	.word	0x00007fd0


	//----- nvinfo : EIATTR_MAX_THREADS
	.align		4
.L_37:
        /*0324*/ 	.byte	0x04, 0x05
        /*0326*/ 	.short	(.L_39 - .L_38)
.L_38:
        /*0328*/ 	.word	0x00000180
        /*032c*/ 	.word	0x00000001
        /*0330*/ 	.word	0x00000001


	//----- nvinfo : EIATTR_CRS_STACK_SIZE
	.align		4
.L_39:
        /*0334*/ 	.byte	0x04, 0x1e
        /*0336*/ 	.short	(.L_41 - .L_40)
.L_40:
        /*0338*/ 	.word	0x00000000


	//----- nvinfo : EIATTR_CBANK_PARAM_SIZE
	.align		4
.L_41:
        /*033c*/ 	.byte	0x03, 0x19
        /*033e*/ 	.short	0x0470


	//----- nvinfo : EIATTR_PARAM_CBANK
	.align		4
        /*0340*/ 	.byte	0x04, 0x0a
        /*0342*/ 	.short	(.L_43 - .L_42)
	.align		4
.L_42:
        /*0344*/ 	.word	index@(.nv.constant0._ZN7cutlass13device_kernelINS_4gemm6kernel13GemmUniversalIN4cute5tupleIJiiiiEEENS1_10collective13CollectiveMmaINS1_34MainloopSm90TmaGmmaWarpSpecializedILi7ENS5_IJNS4_1CILi1EEENSA_ILi2EEESB_EEENS1_35KernelTmaWarpSpecializedCooperativeEEENS5_IJNSA_ILi128EEESG_NSA_ILi64EEEEEENS_6half_tENS5_IJlSB_lEEESJ_NS5_IJSB_llEEENS4_8TiledMMAINS4_8MMA_AtomIJNS4_4SM904GMMA26MMA_64x128x16_F32F16F16_SSILNSP_5MajorE0ELSR_1ELNSP_7ScaleInE1ELSS_1EEEEEENS4_6LayoutINS5_IJSC_SB_SB_EEENS5_IJSB_NSA_ILi0EEESX_EEEEENS5_IJNS4_10UnderscoreES10_S10_EEEEENS4_23SM90_TMA_LOAD_MULTICASTENS4_14ComposedLayoutINS4_7SwizzleILi3ELi4ELi3EEENS4_18smem_ptr_flag_bitsILi16EEENSV_INS5_IJNSA_ILi8EEESH_EEENS5_IJSH_SB_EEEEEEEvNS4_8identityENS4_13SM90_TMA_LOADENS14_IS16_S18_NSV_INS5_IJSH_S19_EEENS5_IJSB_SH_EEEEEEEvS1E_EENS_8epilogue10collective6detail29Sm90TmaWarpSpecializedAdapterINS1M_15DefaultEpilogueISJ_SK_SK_NS1L_6thread17LinearCombinationISJ_Li1EffLNS1Q_9ScaleType4KindE0ELNS_15FloatRoundStyleE2ESJ_EENS1_15EpilogueDefaultEEEEEvvEEEEvNT_6ParamsE)
        /*0348*/ 	.short	0x0210
        /*034a*/ 	.short	0x0470


	//----- nvinfo : EIATTR_SW_WAR
	.align		4
.L_43:
        /*034c*/ 	.byte	0x04, 0x36
        /*034e*/ 	.short	(.L_45 - .L_44)
.L_44:
        /*0350*/ 	.word	0x00000008
.L_45:


//--------------------- .nv.callgraph             --------------------------
	.section	.nv.callgraph,"",@"SHT_CUDA_CALLGRAPH"
	.align	4
	.sectionentsize	8
	.align		4
        /*0000*/ 	.word	0x00000000
	.align		4
        /*0004*/ 	.word	0xffffffff
	.align		4
        /*0008*/ 	.word	index@(_ZN7cutlass13device_kernelINS_4gemm6kernel13GemmUniversalIN4cute5tupleIJiiiiEEENS1_10collective13CollectiveMmaINS1_34MainloopSm90TmaGmmaWarpSpecializedILi7ENS5_IJNS4_1CILi1EEENSA_ILi2EEESB_EEENS1_35KernelTmaWarpSpecializedCooperativeEEENS5_IJNSA_ILi128EEESG_NSA_ILi64EEEEEENS_6half_tENS5_IJlSB_lEEESJ_NS5_IJSB_llEEENS4_8TiledMMAINS4_8MMA_AtomIJNS4_4SM904GMMA26MMA_64x128x16_F32F16F16_SSILNSP_5MajorE0ELSR_1ELNSP_7ScaleInE1ELSS_1EEEEEENS4_6LayoutINS5_IJSC_SB_SB_EEENS5_IJSB_NSA_ILi0EEESX_EEEEENS5_IJNS4_10UnderscoreES10_S10_EEEEENS4_23SM90_TMA_LOAD_MULTICASTENS4_14ComposedLayoutINS4_7SwizzleILi3ELi4ELi3EEENS4_18smem_ptr_flag_bitsILi16EEENSV_INS5_IJNSA_ILi8EEESH_EEENS5_IJSH_SB_EEEEEEEvNS4_8identityENS4_13SM90_TMA_LOADENS14_IS16_S18_NSV_INS5_IJSH_S19_EEENS5_IJSB_SH_EEEEEEEvS1E_EENS_8epilogue10collective6detail29Sm90TmaWarpSpecializedAdapterINS1M_15DefaultEpilogueISJ_SK_SK_NS1L_6thread17LinearCombinationISJ_Li1EffLNS1Q_9ScaleType4KindE0ELNS_15FloatRoundStyleE2ESJ_EENS1_15EpilogueDefaultEEEEEvvEEEEvNT_6ParamsE)
	.align		4
        /*000c*/ 	.word	index@(__assertfail)
	.align		4
        /*0010*/ 	.word	0x00000000
	.align		4
        /*0014*/ 	.word	0xfffffffe
	.align		4
        /*0018*/ 	.word	0x00000000
	.align		4
        /*001c*/ 	.word	0xfffffffd
	.align		4
        /*0020*/ 	.word	0x00000000
	.align		4
        /*0024*/ 	.word	0xfffffffc


//--------------------- .nv.constant4             --------------------------
	.section	.nv.constant4,"a",@progbits
	.align	8
	.align		8
.nv.constant4:
        /*0000*/ 	.dword	__assertfail
	.align		8
        /*0008*/ 	.dword	__unnamed_1
	.align		8
        /*0010*/ 	.dword	_ZN40_INTERNAL_1b43b3e1_4_k_cu_9e7edbb3_351514cuda3std3__45__cpo5beginE
	.align		8
        /*0018*/ 	.dword	_ZN40_INTERNAL_1b43b3e1_4_k_cu_9e7edbb3_351514cuda3std3__45__cpo3endE
	.align		8
        /*0020*/ 	.dword	_ZN40_INTERNAL_1b43b3e1_4_k_cu_9e7edbb3_351514cuda3std3__45__cpo6cbeginE
	.align		8
        /*0028*/ 	.dword	_ZN40_INTERNAL_1b43b3e1_4_k_cu_9e7edbb3_351514cuda3std3__45__cpo4cendE
	.align		8
        /*0030*/ 	.dword	_ZN40_INTERNAL_1b43b3e1_4_k_cu_9e7edbb3_351514cuda3std3__442_GLOBAL__N__1b43b3e1_4_k_cu_9e7edbb3_351516ignoreE
	.align		8
        /*0038*/ 	.dword	_ZN40_INTERNAL_1b43b3e1_4_k_cu_9e7edbb3_351514cuda3std3__419piecewise_constructE
	.align		8
        /*0040*/ 	.dword	_ZN40_INTERNAL_1b43b3e1_4_k_cu_9e7edbb3_351514cuda3std3__48in_placeE
	.align		8
        /*0048*/ 	.dword	_ZN40_INTERNAL_1b43b3e1_4_k_cu_9e7edbb3_351514cuda3std6ranges3__45__cpo4swapE
	.align		8
        /*0050*/ 	.dword	_ZN40_INTERNAL_1b43b3e1_4_k_cu_9e7edbb3_351514cuda3std6ranges3__45__cpo9iter_moveE
	.align		8
        /*0058*/ 	.dword	_ZN40_INTERNAL_1b43b3e1_4_k_cu_9e7edbb3_351514cute7productE
	.align		8
        /*0060*/ 	.dword	_ZN40_INTERNAL_1b43b3e1_4_k_cu_9e7edbb3_351514cute1_E
	.align		8
        /*0068*/ 	.dword	$str$22
	.align		8
        /*0070*/ 	.dword	$str$23


//--------------------- .text._ZN7cutlass13device_kernelINS_4gemm6kernel13GemmUniversalIN4cute5tupleIJiiiiEEENS1_10collective13CollectiveMmaINS1_34MainloopSm90TmaGmmaWarpSpecializedILi7ENS5_IJNS4_1CILi1EEENSA_ILi2EEESB_EEENS1_35KernelTmaWarpSpecializedCooperativeEEENS5_IJNSA_ILi128EEESG_NSA_ILi64EEEEEENS_6half_tENS5_IJlSB_lEEESJ_NS5_IJSB_llEEENS4_8TiledMMAINS4_8MMA_AtomIJNS4_4SM904GMMA26MMA_64x128x16_F32F16F16_SSILNSP_5MajorE0ELSR_1ELNSP_7ScaleInE1ELSS_1EEEEEENS4_6LayoutINS5_IJSC_SB_SB_EEENS5_IJSB_NSA_ILi0EEESX_EEEEENS5_IJNS4_10UnderscoreES10_S10_EEEEENS4_23SM90_TMA_LOAD_MULTICASTENS4_14ComposedLayoutINS4_7SwizzleILi3ELi4ELi3EEENS4_18smem_ptr_flag_bitsILi16EEENSV_INS5_IJNSA_ILi8EEESH_EEENS5_IJSH_SB_EEEEEEEvNS4_8identityENS4_13SM90_TMA_LOADENS14_IS16_S18_NSV_INS5_IJSH_S19_EEENS5_IJSB_SH_EEEEEEEvS1E_EENS_8epilogue10collective6detail29Sm90TmaWarpSpecializedAdapterINS1M_15DefaultEpilogueISJ_SK_SK_NS1L_6thread17LinearCombinationISJ_Li1EffLNS1Q_9ScaleType4KindE0ELNS_15FloatRoundStyleE2ESJ_EENS1_15EpilogueDefaultEEEEEvvEEEEvNT_6ParamsE --------------------------
	.section	.text._ZN7cutlass13device_kernelINS_4gemm6kernel13GemmUniversalIN4cute5tupleIJiiiiEEENS1_10collective13CollectiveMmaINS1_34MainloopSm90TmaGmmaWarpSpecializedILi7ENS5_IJNS4_1CILi1EEENSA_ILi2EEESB_EEENS1_35KernelTmaWarpSpecializedCooperativeEEENS5_IJNSA_ILi128EEESG_NSA_ILi64EEEEEENS_6half_tENS5_IJlSB_lEEESJ_NS5_IJSB_llEEENS4_8TiledMMAINS4_8MMA_AtomIJNS4_4SM904GMMA26MMA_64x128x16_F32F16F16_SSILNSP_5MajorE0ELSR_1ELNSP_7ScaleInE1ELSS_1EEEEEENS4_6LayoutINS5_IJSC_SB_SB_EEENS5_IJSB_NSA_ILi0EEESX_EEEEENS5_IJNS4_10UnderscoreES10_S10_EEEEENS4_23SM90_TMA_LOAD_MULTICASTENS4_14ComposedLayoutINS4_7SwizzleILi3ELi4ELi3EEENS4_18smem_ptr_flag_bitsILi16EEENSV_INS5_IJNSA_ILi8EEESH_EEENS5_IJSH_SB_EEEEEEEvNS4_8identityENS4_13SM90_TMA_LOADENS14_IS16_S18_NSV_INS5_IJSH_S19_EEENS5_IJSB_SH_EEEEEEEvS1E_EENS_8epilogue10collective6detail29Sm90TmaWarpSpecializedAdapterINS1M_15DefaultEpilogueISJ_SK_SK_NS1L_6thread17LinearCombinationISJ_Li1EffLNS1Q_9ScaleType4KindE0ELNS_15FloatRoundStyleE2ESJ_EENS1_15EpilogueDefaultEEEEEvvEEEEvNT_6ParamsE,"ax",@progbits
	.align	128
.text._ZN7cutlass13device_kernelINS_4gemm6kernel13GemmUniversalIN4cute5tupleIJiiiiEEENS1_10collective13CollectiveMmaINS1_34MainloopSm90TmaGmmaWarpSpecializedILi7ENS5_IJNS4_1CILi1EEENSA_ILi2EEESB_EEENS1_35KernelTmaWarpSpecializedCooperativeEEENS5_IJNSA_ILi128EEESG_NSA_ILi64EEEEEENS_6half_tENS5_IJlSB_lEEESJ_NS5_IJSB_llEEENS4_8TiledMMAINS4_8MMA_AtomIJNS4_4SM904GMMA26MMA_64x128x16_F32F16F16_SSILNSP_5MajorE0ELSR_1ELNSP_7ScaleInE1ELSS_1EEEEEENS4_6LayoutINS5_IJSC_SB_SB_EEENS5_IJSB_NSA_ILi0EEESX_EEEEENS5_IJNS4_10UnderscoreES10_S10_EEEEENS4_23SM90_TMA_LOAD_MULTICASTENS4_14ComposedLayoutINS4_7SwizzleILi3ELi4ELi3EEENS4_18smem_ptr_flag_bitsILi16EEENSV_INS5_IJNSA_ILi8EEESH_EEENS5_IJSH_SB_EEEEEEEvNS4_8identityENS4_13SM90_TMA_LOADENS14_IS16_S18_NSV_INS5_IJSH_S19_EEENS5_IJSB_SH_EEEEEEEvS1E_EENS_8epilogue10collective6detail29Sm90TmaWarpSpecializedAdapterINS1M_15DefaultEpilogueISJ_SK_SK_NS1L_6thread17LinearCombinationISJ_Li1EffLNS1Q_9ScaleType4KindE0ELNS_15FloatRoundStyleE2ESJ_EENS1_15EpilogueDefaultEEEEEvvEEEEvNT_6ParamsE:
        .type           _ZN7cutlass13device_kernelINS_4gemm6kernel13GemmUniversalIN4cute5tupleIJiiiiEEENS1_10collective13CollectiveMmaINS1_34MainloopSm90TmaGmmaWarpSpecializedILi7ENS5_IJNS4_1CILi1EEENSA_ILi2EEESB_EEENS1_35KernelTmaWarpSpecializedCooperativeEEENS5_IJNSA_ILi128EEESG_NSA_ILi64EEEEEENS_6half_tENS5_IJlSB_lEEESJ_NS5_IJSB_llEEENS4_8TiledMMAINS4_8MMA_AtomIJNS4_4SM904GMMA26MMA_64x128x16_F32F16F16_SSILNSP_5MajorE0ELSR_1ELNSP_7ScaleInE1ELSS_1EEEEEENS4_6LayoutINS5_IJSC_SB_SB_EEENS5_IJSB_NSA_ILi0EEESX_EEEEENS5_IJNS4_10UnderscoreES10_S10_EEEEENS4_23SM90_TMA_LOAD_MULTICASTENS4_14ComposedLayoutINS4_7SwizzleILi3ELi4ELi3EEENS4_18smem_ptr_flag_bitsILi16EEENSV_INS5_IJNSA_ILi8EEESH_EEENS5_IJSH_SB_EEEEEEEvNS4_8identityENS4_13SM90_TMA_LOADENS14_IS16_S18_NSV_INS5_IJSH_S19_EEENS5_IJSB_SH_EEEEEEEvS1E_EENS_8epilogue10collective6detail29Sm90TmaWarpSpecializedAdapterINS1M_15DefaultEpilogueISJ_SK_SK_NS1L_6thread17LinearCombinationISJ_Li1EffLNS1Q_9ScaleType4KindE0ELNS_15FloatRoundStyleE2ESJ_EENS1_15EpilogueDefaultEEEEEvvEEEEvNT_6ParamsE,@function
        .size           _ZN7cutlass13device_kernelINS_4gemm6kernel13GemmUniversalIN4cute5tupleIJiiiiEEENS1_10collective13CollectiveMmaINS1_34MainloopSm90TmaGmmaWarpSpecializedILi7ENS5_IJNS4_1CILi1EEENSA_ILi2EEESB_EEENS1_35KernelTmaWarpSpecializedCooperativeEEENS5_IJNSA_ILi128EEESG_NSA_ILi64EEEEEENS_6half_tENS5_IJlSB_lEEESJ_NS5_IJSB_llEEENS4_8TiledMMAINS4_8MMA_AtomIJNS4_4SM904GMMA26MMA_64x128x16_F32F16F16_SSILNSP_5MajorE0ELSR_1ELNSP_7ScaleInE1ELSS_1EEEEEENS4_6LayoutINS5_IJSC_SB_SB_EEENS5_IJSB_NSA_ILi0EEESX_EEEEENS5_IJNS4_10UnderscoreES10_S10_EEEEENS4_23SM90_TMA_LOAD_MULTICASTENS4_14ComposedLayoutINS4_7SwizzleILi3ELi4ELi3EEENS4_18smem_ptr_flag_bitsILi16EEENSV_INS5_IJNSA_ILi8EEESH_EEENS5_IJSH_SB_EEEEEEEvNS4_8identityENS4_13SM90_TMA_LOADENS14_IS16_S18_NSV_INS5_IJSH_S19_EEENS5_IJSB_SH_EEEEEEEvS1E_EENS_8epilogue10collective6detail29Sm90TmaWarpSpecializedAdapterINS1M_15DefaultEpilogueISJ_SK_SK_NS1L_6thread17LinearCombinationISJ_Li1EffLNS1Q_9ScaleType4KindE0ELNS_15FloatRoundStyleE2ESJ_EENS1_15EpilogueDefaultEEEEEvvEEEEvNT_6ParamsE,(.L_x_205 - _ZN7cutlass13device_kernelINS_4gemm6kernel13GemmUniversalIN4cute5tupleIJiiiiEEENS1_10collective13CollectiveMmaINS1_34MainloopSm90TmaGmmaWarpSpecializedILi7ENS5_IJNS4_1CILi1EEENSA_ILi2EEESB_EEENS1_35KernelTmaWarpSpecializedCooperativeEEENS5_IJNSA_ILi128EEESG_NSA_ILi64EEEEEENS_6half_tENS5_IJlSB_lEEESJ_NS5_IJSB_llEEENS4_8TiledMMAINS4_8MMA_AtomIJNS4_4SM904GMMA26MMA_64x128x16_F32F16F16_SSILNSP_5MajorE0ELSR_1ELNSP_7ScaleInE1ELSS_1EEEEEENS4_6LayoutINS5_IJSC_SB_SB_EEENS5_IJSB_NSA_ILi0EEESX_EEEEENS5_IJNS4_10UnderscoreES10_S10_EEEEENS4_23SM90_TMA_LOAD_MULTICASTENS4_14ComposedLayoutINS4_7SwizzleILi3ELi4ELi3EEENS4_18smem_ptr_flag_bitsILi16EEENSV_INS5_IJNSA_ILi8EEESH_EEENS5_IJSH_SB_EEEEEEEvNS4_8identityENS4_13SM90_TMA_LOADENS14_IS16_S18_NSV_INS5_IJSH_S19_EEENS5_IJSB_SH_EEEEEEEvS1E_EENS_8epilogue10collective6detail29Sm90TmaWarpSpecializedAdapterINS1M_15DefaultEpilogueISJ_SK_SK_NS1L_6thread17LinearCombinationISJ_Li1EffLNS1Q_9ScaleType4KindE0ELNS_15FloatRoundStyleE2ESJ_EENS1_15EpilogueDefaultEEEEEvvEEEEvNT_6ParamsE)
        .other          _ZN7cutlass13device_kernelINS_4gemm6kernel13GemmUniversalIN4cute5tupleIJiiiiEEENS1_10collective13CollectiveMmaINS1_34MainloopSm90TmaGmmaWarpSpecializedILi7ENS5_IJNS4_1CILi1EEENSA_ILi2EEESB_EEENS1_35KernelTmaWarpSpecializedCooperativeEEENS5_IJNSA_ILi128EEESG_NSA_ILi64EEEEEENS_6half_tENS5_IJlSB_lEEESJ_NS5_IJSB_llEEENS4_8TiledMMAINS4_8MMA_AtomIJNS4_4SM904GMMA26MMA_64x128x16_F32F16F16_SSILNSP_5MajorE0ELSR_1ELNSP_7ScaleInE1ELSS_1EEEEEENS4_6LayoutINS5_IJSC_SB_SB_EEENS5_IJSB_NSA_ILi0EEESX_EEEEENS5_IJNS4_10UnderscoreES10_S10_EEEEENS4_23SM90_TMA_LOAD_MULTICASTENS4_14ComposedLayoutINS4_7SwizzleILi3ELi4ELi3EEENS4_18smem_ptr_flag_bitsILi16EEENSV_INS5_IJNSA_ILi8EEESH_EEENS5_IJSH_SB_EEEEEEEvNS4_8identityENS4_13SM90_TMA_LOADENS14_IS16_S18_NSV_INS5_IJSH_S19_EEENS5_IJSB_SH_EEEEEEEvS1E_EENS_8epilogue10collective6detail29Sm90TmaWarpSpecializedAdapterINS1M_15DefaultEpilogueISJ_SK_SK_NS1L_6thread17LinearCombinationISJ_Li1EffLNS1Q_9ScaleType4KindE0ELNS_15FloatRoundStyleE2ESJ_EENS1_15EpilogueDefaultEEEEEvvEEEEvNT_6ParamsE,@"STO_CUDA_ENTRY STV_DEFAULT"
_ZN7cutlass13device_kernelINS_4gemm6kernel13GemmUniversalIN4cute5tupleIJiiiiEEENS1_10collective13CollectiveMmaINS1_34MainloopSm90TmaGmmaWarpSpecializedILi7ENS5_IJNS4_1CILi1EEENSA_ILi2EEESB_EEENS1_35KernelTmaWarpSpecializedCooperativeEEENS5_IJNSA_ILi128EEESG_NSA_ILi64EEEEEENS_6half_tENS5_IJlSB_lEEESJ_NS5_IJSB_llEEENS4_8TiledMMAINS4_8MMA_AtomIJNS4_4SM904GMMA26MMA_64x128x16_F32F16F16_SSILNSP_5MajorE0ELSR_1ELNSP_7ScaleInE1ELSS_1EEEEEENS4_6LayoutINS5_IJSC_SB_SB_EEENS5_IJSB_NSA_ILi0EEESX_EEEEENS5_IJNS4_10UnderscoreES10_S10_EEEEENS4_23SM90_TMA_LOAD_MULTICASTENS4_14ComposedLayoutINS4_7SwizzleILi3ELi4ELi3EEENS4_18smem_ptr_flag_bitsILi16EEENSV_INS5_IJNSA_ILi8EEESH_EEENS5_IJSH_SB_EEEEEEEvNS4_8identityENS4_13SM90_TMA_LOADENS14_IS16_S18_NSV_INS5_IJSH_S19_EEENS5_IJSB_SH_EEEEEEEvS1E_EENS_8epilogue10collective6detail29Sm90TmaWarpSpecializedAdapterINS1M_15DefaultEpilogueISJ_SK_SK_NS1L_6thread17LinearCombinationISJ_Li1EffLNS1Q_9ScaleType4KindE0ELNS_15FloatRoundStyleE2ESJ_EENS1_15EpilogueDefaultEEEEEvvEEEEvNT_6ParamsE:
[----:B------:R-:W0:Y:S01]  /*0000*/  LDC R1, c[0x0][0x28] ;  /* 0x00000a00ff017b82 */ /* 0x000e220000000800 */
[----:B------:R-:W1:Y:S01]  /*0010*/  S2R R94, SR_TID.X ;  /* 0x00000000005e7919 */ /* 0x000e620000002100 */
[----:B------:R-:W-:Y:S01]  /*0020*/  ELECT P0, URZ, PT ;  /* 0x00000000003f782f */ /* 0x000fe20003800000 */
[----:B------:R-:W-:Y:S01]  /*0030*/  BSSY B0, `(.L_x_0) ;  /* 0x000000f000007945 */ /* 0x000fe20003800000 */
[--C-:B-1----:R-:W-:Y:S02]  /*0040*/  SHF.R.U32.HI R0, RZ, 0x5, R94.reuse ;  /* 0x00000005ff007819 */ /* 0x102fe4000001165e */
[----:B------:R-:W-:-:S03]  /*0050*/  SHF.R.U32.HI R6, RZ, 0x7, R94 ;  /* 0x00000007ff067819 */ /* 0x000fc6000001165e */
[----:B------:R-:W1:Y:S04]  /*0060*/  SHFL.IDX PT, R3, R0, RZ, 0x1f ;  /* 0x00001fff00037589 */ /* 0x000e6800000e0000 */
[----:B------:R2:W3:Y:S01]  /*0070*/  SHFL.IDX PT, R2, R6, RZ, 0x1f ;  /* 0x00001fff06027589 */ /* 0x0004e200000e0000 */
[----:B-1----:R-:W-:-:S13]  /*0080*/  ISETP.NE.OR P0, PT, R3, RZ, !P0 ;  /* 0x000000ff0300720c */ /* 0x002fda0004705670 */
[----:B0-23--:R-:W-:Y:S05]  /*0090*/  @P0 BRA `(.L_x_1) ;  /* 0x0000000000200947 */ /* 0x00dfea0003800000 */
[----:B------:R-:W-:Y:S02]  /*00a0*/  ULDC.64 UR4, c[0x0][0x198] ;  /* 0x0000660000047ab9 */ /* 0x000fe40000000a00 */
[----:B------:R-:W-:Y:S02]  /*00b0*/  UIADD3 UR6, UP0, UR4, 0xf0, URZ ;  /* 0x000000f004067890 */ /* 0x000fe4000ff1e03f */
[----:B------:R-:W-:Y:S02]  /*00c0*/  UIADD3 UR4, UP1, UR4, 0x1f0, URZ ;  /* 0x000001f004047890 */ /* 0x000fe4000ff3e03f */
[----:B------:R-:W-:Y:S02]  /*00d0*/  UIADD3.X UR7, URZ, UR5, URZ, UP0, !UPT ;  /* 0x000000053f077290 */ /* 0x000fe400087fe43f */
[----:B------:R-:W-:-:S07]  /*00e0*/  UIADD3.X UR5, URZ, UR5, URZ, UP1, !UPT ;  /* 0x000000053f057290 */ /* 0x000fce0008ffe43f */
[----:B------:R0:W-:Y:S02]  /*00f0*/  UTMACCTL.PF [UR6] ;  /* 0x00000000060079b9 */ /* 0x0001e40008040000 */
[----:B------:R0:W-:Y:S02]  /*0100*/  UTMACCTL.PF [UR4] ;  /* 0x00000000040079b9 */ /* 0x0001e40008040000 */
[----:B0-----:R-:W-:Y:S01]  /*0110*/  NOP ;  /* 0x0000000000007918 */ /* 0x001fe20000000000 */
.L_x_1:
[----:B------:R-:W-:Y:S05]  /*0120*/  BSYNC B0 ;  /* 0x0000000000007941 */ /* 0x000fea0003800000 */
.L_x_0:
[----:B------:R-:W0:Y:S02]  /*0130*/  SHFL.IDX PT, R5, R0, RZ, 0x1f ;  /* 0x00001fff00057589 */ /* 0x000e2400000e0000 */
[----:B0-----:R-:W-:-:S13]  /*0140*/  ISETP.NE.AND P0, PT, R5, RZ, PT ;  /* 0x000000ff0500720c */ /* 0x001fda0003f05270 */
[----:B------:R-:W-:Y:S05]  /*0150*/  @P0 BRA `(.L_x_2) ;  /* 0x0000000000700947 */ /* 0x000fea0003800000 */
[----:B------:R-:W0:Y:S01]  /*0160*/  S2UR UR8, SR_CgaCtaId ;  /* 0x00000000000879c3 */ /* 0x000e220000008800 */
[----:B------:R-:W-:Y:S01]  /*0170*/  UMOV UR4, 0x400 ;  /* 0x0000040000047882 */ /* 0x000fe20000000000 */
[----:B------:R-:W-:Y:S01]  /*0180*/  UMOV UR5, 0x1 ;  /* 0x0000000100057882 */ /* 0x000fe20000000000 */
[----:B------:R-:W-:Y:S01]  /*0190*/  UMOV UR6, 0x4 ;  /* 0x0000000400067882 */ /* 0x000fe20000000000 */
[----:B------:R-:W-:Y:S01]  /*01a0*/  ELECT P0, URZ, PT ;  /* 0x00000000003f782f */ /* 0x000fe20003800000 */
[----:B------:R-:W-:-:S04]  /*01b0*/  UIADD3 UR6, -UR6, 0x100000, URZ ;  /* 0x0010000006067890 */ /* 0x000fc8000fffe13f */
[----:B------:R-:W-:Y:S02]  /*01c0*/  USHF.L.U32 UR7, UR6, 0xb, URZ ;  /* 0x0000000b06077899 */ /* 0x000fe4000800063f */
[----:B------:R-:W-:Y:S02]  /*01d0*/  USHF.L.U32 UR6, UR6, 0x1, URZ ;  /* 0x0000000106067899 */ /* 0x000fe4000800063f */
[----:B0-----:R-:W-:Y:S02]  /*01e0*/  ULEA UR8, UR8, UR4, 0x18 ;  /* 0x0000000408087291 */ /* 0x001fe4000f8ec03f */
[----:B------:R-:W-:-:S04]  /*01f0*/  UIADD3 UR4, -UR5, 0x100000, URZ ;  /* 0x0010000005047890 */ /* 0x000fc8000fffe13f */
[----:B------:R-:W-:Y:S02]  /*0200*/  USHF.L.U32 UR5, UR4, 0xb, URZ ;  /* 0x0000000b04057899 */ /* 0x000fe4000800063f */
[----:B------:R-:W-:Y:S01]  /*0210*/  USHF.L.U32 UR4, UR4, 0x1, URZ ;  /* 0x0000000104047899 */ /* 0x000fe2000800063f */
[----:B------:R-:W0:Y:S11]  /*0220*/  FENCE.VIEW.ASYNC.S ;  /* 0x00000000000073c6 */ /* 0x000e360000000000 */
[----:B0-----:R0:W1:Y:S01]  /*0230*/  SYNCS.EXCH.64 URZ, [UR8], UR4 ;  /* 0x00000004083f75b2 */ /* 0x0010620008000100 */
[----:B------:R0:W2:Y:S01]  /*0240*/  SYNCS.EXCH.64 URZ, [UR8+0x38], UR6 ;  /* 0x00003806083f75b2 */ /* 0x0000a20008000100 */
[----:B------:R0:W3:Y:S01]  /*0250*/  SYNCS.EXCH.64 URZ, [UR8+0x8], UR4 ;  /* 0x00000804083f75b2 */ /* 0x0000e20008000100 */
[----:B------:R0:W4:Y:S01]  /*0260*/  SYNCS.EXCH.64 URZ, [UR8+0x40], UR6 ;  /* 0x00004006083f75b2 */ /* 0x0001220008000100 */
[----:B------:R0:W0:Y:S01]  /*0270*/  SYNCS.EXCH.64 URZ, [UR8+0x10], UR4 ;  /* 0x00001004083f75b2 */ /* 0x0000220008000100 */
        /* <DEDUP_REMOVED lines=9> */
[----:B------:R-:W-:Y:S01]  /*0310*/  NOP ;  /* 0x0000000000007918 */ /* 0x000fe20000000000 */
.L_x_2:
[----:B------:R-:W-:Y:S01]  /*0320*/  SHF.R.S32.HI R7, RZ, 0x1f, R94 ;  /* 0x0000001fff077819 */ /* 0x000fe2000001145e */
[----:B------:R-:W5:Y:S01]  /*0330*/  SHFL.IDX PT, R0, R0, RZ, 0x1f ;  /* 0x00001fff00007589 */ /* 0x000f6200000e0000 */
[----:B0-----:R-:W0:Y:S01]  /*0340*/  S2UR UR8, SR_CTAID.X ;  /* 0x00000000000879c3 */ /* 0x001e220000002500 */
[----:B------:R-:W-:Y:S02]  /*0350*/  ELECT P0, URZ, PT ;  /* 0x00000000003f782f */ /* 0x000fe40003800000 */
[----:B------:R-:W-:Y:S01]  /*0360*/  LEA.HI R7, R7, R94, RZ, 0x7 ;  /* 0x0000005e07077211 */ /* 0x000fe200078f38ff */
[----:B------:R-:W1:Y:S01]  /*0370*/  S2R R4, SR_CTAID.Y ;  /* 0x0000000000047919 */ /* 0x000e620000002600 */
[----:B------:R-:W-:Y:S01]  /*0380*/  ULDC UR4, c[0x0][0x154] ;  /* 0x0000550000047ab9 */ /* 0x000fe20000000800 */
[----:B------:R-:W-:Y:S01]  /*0390*/  NOP ;  /* 0x0000000000007918 */ /* 0x000fe20000000000 */
[----:B------:R-:W-:Y:S01]  /*03a0*/  LOP3.LUT R7, R7, 0xffffff80, RZ, 0xc0, !PT ;  /* 0xffffff8007077812 */ /* 0x000fe200078ec0ff */
[----:B------:R-:W-:Y:S01]  /*03b0*/  NOP ;  /* 0x0000000000007918 */ /* 0x000fe20000000000 */
[----:B------:R-:W2:Y:S03]  /*03c0*/  LDC R14, c[0x0][0x140] ;  /* 0x00005000ff0e7b82 */ /* 0x000ea60000000800 */
[----:B------:R-:W-:-:S05]  /*03d0*/  IMAD.IADD R7, R94, 0x1, -R7 ;  /* 0x000000015e077824 */ /* 0x000fca00078e0a07 */
[----:B------:R-:W-:Y:S01]  /*03e0*/  SHF.R.S32.HI R8, RZ, 0x1f, R7 ;  /* 0x0000001fff087819 */ /* 0x000fe20000011407 */
[----:B------:R-:W3:Y:S01]  /*03f0*/  LDC R12, c[0x0][0x144] ;  /* 0x00005100ff0c7b82 */ /* 0x000ee20000000800 */
[----:B------:R-:W-:Y:S02]  /*0400*/  LOP3.LUT P2, RZ, R7, 0x7, RZ, 0xc0, !PT ;  /* 0x0000000707ff7812 */ /* 0x000fe4000784c0ff */
[----:B------:R-:W-:Y:S02]  /*0410*/  LEA.HI R8, R8, R7, RZ, 0x3 ;  /* 0x0000000708087211 */ /* 0x000fe400078f18ff */
[----:B-----5:R-:W-:Y:S02]  /*0420*/  ISETP.NE.OR P0, PT, R0, RZ, !P0 ;  /* 0x000000ff0000720c */ /* 0x020fe40004705670 */
[--C-:B------:R-:W-:Y:S02]  /*0430*/  SHF.R.S32.HI R0, RZ, 0x3, R8.reuse ;  /* 0x00000003ff007819 */ /* 0x100fe40000011408 */
[----:B------:R-:W-:-:S02]  /*0440*/  SHF.R.S32.HI R9, RZ, 0x1f, R8 ;  /* 0x0000001fff097819 */ /* 0x000fc40000011408 */
[----:B------:R-:W-:Y:S02]  /*0450*/  SHF.R.S32.HI R8, RZ, 0x1f, R5 ;  /* 0x0000001fff087819 */ /* 0x000fe40000011405 */
[----:B------:R-:W-:Y:S02]  /*0460*/  LEA.HI R9, R9, R0, RZ, 0x2 ;  /* 0x0000000009097211 */ /* 0x000fe400078f10ff */
[----:B------:R-:W-:Y:S02]  /*0470*/  LEA.HI R8, R8, R5, RZ, 0x2 ;  /* 0x0000000508087211 */ /* 0x000fe400078f10ff */
[----:B-1----:R-:W-:Y:S01]  /*0480*/  I2FP.F32.U32 R11, R4 ;  /* 0x00000004000b7245 */ /* 0x002fe20000201000 */
[----:B------:R-:W-:Y:S01]  /*0490*/  VOTEU.ALL UP0, P0 ;  /* 0x00000000003f7886 */ /* 0x000fe20000000000 */
[----:B------:R-:W-:Y:S01]  /*04a0*/  LOP3.LUT R10, R8, 0x3ffffffc, RZ, 0xc0, !PT ;  /* 0x3ffffffc080a7812 */ /* 0x000fe200078ec0ff */
[----:B------:R-:W-:Y:S01]  /*04b0*/  VOTEU.ALL UP1, P0 ;  /* 0x00000000003f7886 */ /* 0x000fe20000020000 */
[----:B------:R-:W-:Y:S01]  /*04c0*/  LOP3.LUT R9, R9, 0xfffffffc, RZ, 0xc0, !PT ;  /* 0xfffffffc09097812 */ /* 0x000fe200078ec0ff */
[----:B------:R-:W-:Y:S01]  /*04d0*/  FMUL R13, R11, UR4 ;  /* 0x000000040b0d7c20 */ /* 0x000fe20008400000 */
[----:B------:R-:W1:Y:S01]  /*04e0*/  @!UP0 S2UR UR7, SR_CgaCtaId ;  /* 0x00000000000789c3 */ /* 0x000e620000008800 */
[----:B------:R-:W-:Y:S01]  /*04f0*/  IMAD.IADD R11, R5, 0x1, -R10 ;  /* 0x00000001050b7824 */ /* 0x000fe200078e0a0a */
[----:B0-----:R-:W-:Y:S01]  /*0500*/  I2FP.F32.U32 R10, UR8 ;  /* 0x00000008000a7c45 */ /* 0x001fe20008201000 */
[----:B------:R-:W-:Y:S01]  /*0510*/  IMAD.IADD R8, R0, 0x1, -R9 ;  /* 0x0000000100087824 */ /* 0x000fe200078e0a09 */
[----:B------:R-:W-:Y:S01]  /*0520*/  ULDC UR4, c[0x0][0x150] ;  /* 0x0000540000047ab9 */ /* 0x000fe20000000800 */
[----:B------:R-:W0:Y:S01]  /*0530*/  F2I.U32.TRUNC.NTZ R13, R13 ;  /* 0x0000000d000d7305 */ /* 0x000e22000020f000 */
[----:B------:R-:W-:Y:S01]  /*0540*/  SHF.R.S32.HI R0, RZ, 0x1f, R3 ;  /* 0x0000001fff007819 */ /* 0x000fe20000011403 */
[----:B------:R-:W-:Y:S01]  /*0550*/  FMUL R10, R10, UR4 ;  /* 0x000000040a0a7c20 */ /* 0x000fe20008400000 */
[----:B------:R-:W5:Y:S01]  /*0560*/  LDC R9, c[0x0][0x148] ;  /* 0x00005200ff097b82 */ /* 0x000f620000000800 */
[----:B------:R-:W-:Y:S01]  /*0570*/  IMAD R8, R11, 0x4, R8 ;  /* 0x000000040b087824 */ /* 0x000fe200078e0208 */
[----:B------:R-:W-:Y:S01]  /*0580*/  LEA.HI R0, R0, R3, RZ, 0x2 ;  /* 0x0000000300007211 */ /* 0x000fe200078f10ff */
[----:B------:R-:W-:Y:S01]  /*0590*/  UMOV UR4, 0x20 ;  /* 0x0000002000047882 */ /* 0x000fe20000000000 */
[----:B------:R-:W-:Y:S01]  /*05a0*/  @!UP0 UMOV UR6, 0x400 ;  /* 0x0000040000068882 */ /* 0x000fe20000000000 */
[----:B------:R-:W4:Y:S01]  /*05b0*/  F2I.U32.TRUNC.NTZ R10, R10 ;  /* 0x0000000a000a7305 */ /* 0x000f22000020f000 */
[----:B------:R-:W-:Y:S01]  /*05c0*/  LOP3.LUT R0, R0, 0xfffffffc, RZ, 0xc0, !PT ;  /* 0xfffffffc00007812 */ /* 0x000fe200078ec0ff */
[----:B------:R-:W-:Y:S01]  /*05d0*/  IMAD.SHL.U32 R19, R8, 0x4, RZ ;  /* 0x0000000408137824 */ /* 0x000fe200078e00ff */
[----:B------:R-:W-:-:S04]  /*05e0*/  @!UP0 UIADD3 UR4, -UR4, 0x100000, URZ ;  /* 0x0010000004048890 */ /* 0x000fc8000fffe13f */
[----:B------:R-:W-:Y:S02]  /*05f0*/  @!UP0 USHF.L.U32 UR5, UR4, 0xb, URZ ;  /* 0x0000000b04058899 */ /* 0x000fe4000800063f */
[----:B------:R-:W-:Y:S01]  /*0600*/  @!UP0 USHF.L.U32 UR4, UR4, 0x1, URZ ;  /* 0x0000000104048899 */ /* 0x000fe2000800063f */
[----:B--2---:R-:W-:Y:S01]  /*0610*/  ISETP.EQ.U32.AND P3, PT, R14, 0x1, PT ;  /* 0x000000010e00780c */ /* 0x004fe20003f62070 */
[----:B------:R-:W-:Y:S01]  /*0620*/  IMAD.IADD R3, R3, 0x1, -R0 ;  /* 0x0000000103037824 */ /* 0x000fe200078e0a00 */
[----:B------:R-:W-:Y:S01]  /*0630*/  LOP3.LUT R19, R8, 0xc, R19, 0x78, !PT ;  /* 0x0000000c08137812 */ /* 0x000fe200078e7813 */
[----:B0-----:R-:W-:Y:S02]  /*0640*/  IMAD.MOV R20, RZ, RZ, -R13 ;  /* 0x000000ffff147224 */ /* 0x001fe400078e0a0d */
[----:B------:R-:W-:Y:S01]  /*0650*/  VIADD R8, R2, 0xffffffff ;  /* 0xffffffff02087836 */ /* 0x000fe20000000000 */
[----:B-1----:R-:W-:Y:S01]  /*0660*/  @!UP0 ULEA UR6, UR7, UR6, 0x18 ;  /* 0x0000000607068291 */ /* 0x002fe2000f8ec03f */
[----:B------:R-:W-:Y:S01]  /*0670*/  ISETP.NE.AND P1, PT, R3, 0x3, PT ;  /* 0x000000030300780c */ /* 0x000fe20003f25270 */
[----:B------:R-:W-:Y:S01]  /*0680*/  VOTEU.ALL UP0, P0 ;  /* 0x00000000003f7886 */ /* 0x000fe20000000000 */
[----:B------:R-:W-:Y:S01]  /*0690*/  ISETP.LT.U32.AND P0, PT, R19, 0x2, !P2 ;  /* 0x000000021300780c */ /* 0x000fe20005701070 */
[----:B----4-:R-:W-:Y:S01]  /*06a0*/  IMAD.MOV R7, RZ, RZ, -R10 ;  /* 0x000000ffff077224 */ /* 0x010fe200078e0a0a */
[----:B------:R-:W-:-:S02]  /*06b0*/  ISETP.EQ.OR P1, PT, R3, RZ, !P1 ;  /* 0x000000ff0300720c */ /* 0x000fc40004f22670 */
[----:B------:R-:W-:Y:S01]  /*06c0*/  ISETP.GE.U32.AND P5, PT, R8, 0x2, PT ;  /* 0x000000020800780c */ /* 0x000fe20003fa6070 */
[----:B-----5:R-:W-:Y:S01]  /*06d0*/  IMAD R0, R9, R20, R4 ;  /* 0x0000001409007224 */ /* 0x020fe200078e0204 */
[----:B------:R-:W-:Y:S01]  /*06e0*/  ISETP.EQ.AND P1, PT, R2, RZ, P1 ;  /* 0x000000ff0200720c */ /* 0x000fe20000f22270 */
[----:B---3--:R-:W-:Y:S01]  /*06f0*/  IMAD R7, R12, R7, UR8 ;  /* 0x000000080c077e24 */ /* 0x008fe2000f8e0207 */
[----:B------:R-:W-:Y:S01]  /*0700*/  ISETP.NE.AND P2, PT, R2, RZ, PT ;  /* 0x000000ff0200720c */ /* 0x000fe20003f45270 */
[----:B------:R-:W0:Y:S02]  /*0710*/  FENCE.VIEW.ASYNC.S ;  /* 0x00000000000073c6 */ /* 0x000e240000000000 */
[----:B0-----:R0:W1:Y:S01]  /*0720*/  @!UP0 SYNCS.EXCH.64 URZ, [UR6+0x80], UR4 ;  /* 0x00008004063f85b2 */ /* 0x0010620008000100 */
[----:B------:R-:W-:Y:S02]  /*0730*/  ISETP.NE.AND P4, PT, R0, R19, PT ;  /* 0x000000130000720c */ /* 0x000fe40003f85270 */
[----:B------:R-:W-:-:S02]  /*0740*/  SEL R18, RZ, 0x1, !P1 ;  /* 0x00000001ff127807 */ /* 0x000fc40004800000 */
[----:B------:R-:W-:Y:S02]  /*0750*/  ISETP.EQ.OR P4, PT, R7, RZ, !P4 ;  /* 0x000000ff0700720c */ /* 0x000fe40006782670 */
[----:B------:R-:W-:Y:S02]  /*0760*/  LOP3.LUT R0, R94, 0x7f, RZ, 0xc0, !PT ;  /* 0x0000007f5e007812 */ /* 0x000fe400078ec0ff */
[----:B------:R-:W-:Y:S02]  /*0770*/  PLOP3.LUT P0, PT, P0, P4, PT, 0x80, 0x0 ;  /* 0x000000000000781c */ /* 0x000fe40000709070 */
[----:B------:R-:W-:Y:S02]  /*0780*/  SEL R18, R18, 0x2, P5 ;  /* 0x0000000212127807 */ /* 0x000fe40002800000 */
[----:B------:R-:W-:Y:S01]  /*0790*/  P2R R102, PR, RZ, 0x1 ;  /* 0x00000001ff667803 */ /* 0x000fe20000000000 */
[----:B------:R0:W2:Y:S01]  /*07a0*/  @!UP1 SYNCS.EXCH.64 URZ, [UR6+0x88], UR4 ;  /* 0x00008804063f95b2 */ /* 0x0000a20008000100 */
[----:B------:R-:W-:Y:S01]  /*07b0*/  NOP ;  /* 0x0000000000007918 */ /* 0x000fe20000000000 */
[----:B------:R-:W-:Y:S06]  /*07c0*/  @!P3 BRA `(.L_x_3) ;  /* 0x000000000008b947 */ /* 0x000fec0003800000 */
[----:B-12---:R-:W-:Y:S01]  /*07d0*/  UCGABAR_ARV ;  /* 0x00000000000079c7 */ /* 0x006fe20008000000 */
[----:B------:R-:W-:Y:S05]  /*07e0*/  BRA `(.L_x_4) ;  /* 0x0000000000047947 */ /* 0x000fea0003800000 */
.L_x_3:
[----:B-12---:R-:W-:Y:S01]  /*07f0*/  NOP ;  /* 0x0000000000007918 */ /* 0x006fe20000000000 */
.L_x_4:
[----:B------:R-:W1:Y:S01]  /*0800*/  LDC R2, c[0x0][0x65c] ;  /* 0x00019700ff027b82 */ /* 0x000e620000000800 */
[----:B------:R-:W-:Y:S02]  /*0810*/  IMAD.U32 R10, RZ, RZ, UR8 ;  /* 0x00000008ff0a7e24 */ /* 0x000fe4000f8e00ff */
[----:B------:R-:W-:Y:S01]  /*0820*/  IMAD.MOV.U32 R11, RZ, RZ, RZ ;  /* 0x000000ffff0b7224 */ /* 0x000fe200078e00ff */
[----:B-1----:R-:W-:-:S04]  /*0830*/  ISETP.NE.AND P1, PT, R2, 0x1, PT ;  /* 0x000000010200780c */ /* 0x002fc80003f25270 */
[----:B------:R-:W-:-:S09]  /*0840*/  P2R R5, PR, RZ, 0x2 ;  /* 0x00000002ff057803 */ /* 0x000fd20000000000 */
[----:B------:R-:W1:Y:S01]  /*0850*/  @P1 LDC R17, c[0x0][0x10] ;  /* 0x00000400ff111b82 */ /* 0x000e620000000800 */
[----:B------:R-:W-:Y:S02]  /*0860*/  @P1 IMAD.MOV.U32 R5, RZ, RZ, RZ ;  /* 0x000000ffff051224 */ /* 0x000fe400078e00ff */
[----:B------:R-:W-:-:S05]  /*0870*/  @P1 IMAD.MOV.U32 R15, RZ, RZ, RZ ;  /* 0x000000ffff0f1224 */ /* 0x000fca00078e00ff */
[----:B------:R-:W2:Y:S01]  /*0880*/  @!P1 LDC R13, c[0x0][0xc] ;  /* 0x00000300ff0d9b82 */ /* 0x000ea20000000800 */
[----:B0-----:R-:W-:Y:S01]  /*0890*/  ULDC UR4, c[0x0][0xc] ;  /* 0x0000030000047ab9 */ /* 0x001fe20000000800 */
[----:B------:R-:W-:Y:S01]  /*08a0*/  ULDC UR5, c[0x0][0x10] ;  /* 0x0000040000057ab9 */ /* 0x000fe20000000800 */
[----:B------:R-:W-:Y:S01]  /*08b0*/  ULDC UR6, c[0x0][0x14] ;  /* 0x0000050000067ab9 */ /* 0x000fe20000000800 */
[----:B------:R-:W-:-:S04]  /*08c0*/  UIMAD.WIDE.U32 UR4, UR4, UR5, URZ ;  /* 0x00000005040472a5 */ /* 0x000fc8000f8e003f */
[----:B------:R-:W-:Y:S02]  /*08d0*/  UIMAD.WIDE.U32 UR36, UR4, UR6, URZ ;  /* 0x00000006042472a5 */ /* 0x000fe4000f8e003f */
[----:B------:R-:W-:-:S04]  /*08e0*/  UIMAD UR42, UR5, UR6, URZ ;  /* 0x00000006052a72a4 */ /* 0x000fc8000f8e023f */
[----:B------:R-:W-:Y:S01]  /*08f0*/  UIADD3 UR42, UR37, UR42, URZ ;  /* 0x0000002a252a7290 */ /* 0x000fe2000fffe03f */
[----:B-1----:R-:W-:-:S04]  /*0900*/  @P1 IMAD.WIDE.U32 R16, R17, UR8, R4 ;  /* 0x0000000811101c25 */ /* 0x002fc8000f8e0004 */
[----:B------:R-:W-:Y:S02]  /*0910*/  @P1 IMAD.IADD R17, R17, 0x1, R15 ;  /* 0x0000000111111824 */ /* 0x000fe400078e020f */
[----:B--2---:R-:W-:-:S04]  /*0920*/  @!P1 IMAD.WIDE.U32 R10, R4, R13, R10 ;  /* 0x0000000d040a9225 */ /* 0x004fc800078e000a */
[----:B------:R-:W-:Y:S02]  /*0930*/  @!P1 IMAD.MOV.U32 R16, RZ, RZ, R10 ;  /* 0x000000ffff109224 */ /* 0x000fe400078e000a */
[----:B------:R-:W-:Y:S01]  /*0940*/  @!P1 IMAD.MOV.U32 R17, RZ, RZ, R11 ;  /* 0x000000ffff119224 */ /* 0x000fe200078e000b */
[----:B------:R-:W-:Y:S06]  /*0950*/  @!P3 BRA `(.L_x_5) ;  /* 0x00000000000cb947 */ /* 0x000fec0003800000 */
[----:B------:R-:W-:Y:S01]  /*0960*/  UCGABAR_WAIT ;  /* 0x0000000000007dc7 */ /* 0x000fe20008000000 */
[----:B------:R-:W-:Y:S01]  /*0970*/  CCTL.IVALL ;  /* 0x00000000ff00798f */ /* 0x000fe20002000000 */
[----:B------:R-:W-:Y:S05]  /*0980*/  BRA `(.L_x_6) ;  /* 0x0000000000047947 */ /* 0x000fea0003800000 */
.L_x_5:
[----:B------:R-:W-:Y:S06]  /*0990*/  BAR.SYNC.DEFER_BLOCKING 0x0 ;  /* 0x0000000000007b1d */ /* 0x000fec0000010000 */
.L_x_6:
[----:B------:R-:W-:Y:S05]  /*09a0*/  @!P2 BRA `(.L_x_7) ;  /* 0x0000005c00aca947 */ /* 0x000fea0003800000 */
[----:B------:R-:W-:-:S13]  /*09b0*/  ISETP.GT.U32.AND P0, PT, R8, 0x1, PT ;  /* 0x000000010800780c */ /* 0x000fda0003f04070 */
[----:B------:R-:W-:Y:S05]  /*09c0*/  @P0 EXIT ;  /* 0x000000000000094d */ /* 0x000fea0003800000 */
[----:B------:R-:W-:Y:S01]  /*09d0*/  ULDC.64 UR4, c[0x0][0x650] ;  /* 0x0001940000047ab9 */ /* 0x000fe20000000a00 */
[----:B------:R-:W-:Y:S01]  /*09e0*/  PRMT R3, RZ, 0x7610, R3 ;  /* 0x00007610ff037816 */ /* 0x000fe20000000003 */
[----:B------:R-:W-:Y:S01]  /*09f0*/  IMAD.MOV.U32 R101, RZ, RZ, -0x1 ;  /* 0xffffffffff657424 */ /* 0x000fe200078e00ff */
[----:B------:R-:W-:Y:S01]  /*0a00*/  ISETP.GE.U32.AND P0, PT, R16, UR4, PT ;  /* 0x0000000410007c0c */ /* 0x000fe2000bf06070 */
[----:B------:R-:W-:Y:S02]  /*0a10*/  IMAD.MOV.U32 R100, RZ, RZ, -0x1 ;  /* 0xffffffffff647424 */ /* 0x000fe400078e00ff */
[----:B------:R-:W-:Y:S01]  /*0a20*/  IMAD.MOV.U32 R99, RZ, RZ, -0x1 ;  /* 0xffffffffff637424 */ /* 0x000fe200078e00ff */
[----:B------:R-:W-:-:S13]  /*0a30*/  ISETP.GE.U32.AND.EX P0, PT, R17, UR5, PT, P0 ;  /* 0x0000000511007c0c */ /* 0x000fda000bf06100 */
[----:B------:R-:W-:Y:S05]  /*0a40*/  @P0 BRA `(.L_x_8) ;  /* 0x0000000400280947 */ /* 0x000fea0003800000 */
[----:B------:R-:W0:Y:S01]  /*0a50*/  LDC.64 R22, c[0x0][0x628] ;  /* 0x00018a00ff167b82 */ /* 0x000e220000000a00 */
[----:B------:R-:W-:Y:S02]  /*0a60*/  IMAD.MOV.U32 R10, RZ, RZ, R16 ;  /* 0x000000ffff0a7224 */ /* 0x000fe400078e0010 */
[----:B------:R-:W-:-:S05]  /*0a70*/  IMAD.MOV.U32 R11, RZ, RZ, R17 ;  /* 0x000000ffff0b7224 */ /* 0x000fca00078e0011 */
[----:B------:R-:W1:Y:S08]  /*0a80*/  LDC R8, c[0x0][0x630] ;  /* 0x00018c00ff087b82 */ /* 0x000e700000000800 */
[----:B------:R-:W2:Y:S01]  /*0a90*/  LDC.64 R24, c[0x0][0x620] ;  /* 0x00018800ff187b82 */ /* 0x000ea20000000a00 */
[----:B0-----:R-:W-:-:S04]  /*0aa0*/  ISETP.NE.U32.AND P0, PT, R22, RZ, PT ;  /* 0x000000ff1600720c */ /* 0x001fc80003f05070 */
[----:B------:R-:W-:-:S13]  /*0ab0*/  ISETP.NE.AND.EX P0, PT, R23, RZ, PT, P0 ;  /* 0x000000ff1700720c */ /* 0x000fda0003f05300 */
[----:B-12---:R-:W-:Y:S05]  /*0ac0*/  @!P0 BRA `(.L_x_9) ;  /* 0x0000000000288947 */ /* 0x006fea0003800000 */
[----:B------:R-:W0:Y:S02]  /*0ad0*/  LDC R3, c[0x0][0x634] ;  /* 0x00018d00ff037b82 */ /* 0x000e240000000800 */
[----:B0-----:R-:W-:-:S05]  /*0ae0*/  IADD3 R3, P0, R16, R3, RZ ;  /* 0x0000000310037210 */ /* 0x001fca0007f1e0ff */
[----:B------:R-:W-:-:S04]  /*0af0*/  IMAD.X R21, RZ, RZ, R17, P0 ;  /* 0x000000ffff157224 */ /* 0x000fc800000e0611 */
[----:B------:R-:W-:-:S04]  /*0b00*/  IMAD.WIDE.U32 R10, R21, R22, RZ ;  /* 0x00000016150a7225 */ /* 0x000fc800078e00ff */
[----:B------:R-:W-:-:S04]  /*0b10*/  IMAD.WIDE.U32 R12, P0, R3, R23, R10 ;  /* 0x00000017030c7225 */ /* 0x000fc8000780000a */
[----:B------:R-:W-:-:S04]  /*0b20*/  IMAD.WIDE.U32 R10, R3, R22, RZ ;  /* 0x00000016030a7225 */ /* 0x000fc800078e00ff */
[----:B------:R-:W-:Y:S01]  /*0b30*/  IMAD.X R15, RZ, RZ, RZ, P0 ;  /* 0x000000ffff0f7224 */ /* 0x000fe200000e06ff */
[----:B------:R-:W-:Y:S01]  /*0b40*/  IADD3 RZ, P0, R11, R12, RZ ;  /* 0x0000000c0bff7210 */ /* 0x000fe20007f1e0ff */
[----:B------:R-:W-:-:S04]  /*0b50*/  IMAD.MOV.U32 R14, RZ, RZ, R13 ;  /* 0x000000ffff0e7224 */ /* 0x000fc800078e000d */
[----:B------:R-:W-:-:S08]  /*0b60*/  IMAD.WIDE.U32.X R10, R21, R23, R14, P0 ;  /* 0x00000017150a7225 */ /* 0x000fd000000e040e */
.L_x_9:
[----:B------:R-:W0:Y:S01]  /*0b70*/  LDC.64 R28, c[0x0][0x640] ;  /* 0x00019000ff1c7b82 */ /* 0x000e220000000a00 */
[-CC-:B------:R-:W-:Y:S01]  /*0b80*/  SHF.R.U64 R99, R10, R8.reuse, R11.reuse ;  /* 0x000000080a637219 */ /* 0x180fe2000000120b */
[----:B------:R-:W-:Y:S01]  /*0b90*/  IMAD.MOV.U32 R23, RZ, RZ, 0x1 ;  /* 0x00000001ff177424 */ /* 0x000fe200078e00ff */
[----:B------:R-:W-:Y:S02]  /*0ba0*/  SHF.R.U32.HI R3, RZ, R8, R11 ;  /* 0x00000008ff037219 */ /* 0x000fe4000001160b */
[----:B------:R-:W-:-:S03]  /*0bb0*/  IADD3 R5, P0, RZ, -R99, RZ ;  /* 0x80000063ff057210 */ /* 0x000fc60007f1e0ff */
[----:B------:R-:W1:Y:S02]  /*0bc0*/  LDC R12, c[0x0][0x618] ;  /* 0x00018600ff0c7b82 */ /* 0x000e640000000800 */
[----:B------:R-:W-:Y:S02]  /*0bd0*/  IMAD.X R3, RZ, RZ, ~R3, P0 ;  /* 0x000000ffff037224 */ /* 0x000fe400000e0e03 */
[----:B------:R-:W-:-:S04]  /*0be0*/  IMAD.WIDE.U32 R10, R5, R24, R16 ;  /* 0x00000018050a7225 */ /* 0x000fc800078e0010 */
[----:B------:R-:W2:Y:S01]  /*0bf0*/  LDC R22, c[0x0][0x608] ;  /* 0x00018200ff167b82 */ /* 0x000ea20000000800 */
[----:B------:R-:W-:Y:S02]  /*0c00*/  IMAD R8, R3, R24, RZ ;  /* 0x0000001803087224 */ /* 0x000fe400078e02ff */
[----:B------:R-:W-:Y:S02]  /*0c10*/  IMAD.MOV.U32 R3, RZ, RZ, -0x1 ;  /* 0xffffffffff037424 */ /* 0x000fe400078e00ff */
[----:B------:R-:W-:-:S03]  /*0c20*/  IMAD R5, R5, R25, R8 ;  /* 0x0000001905057224 */ /* 0x000fc600078e0208 */
[----:B------:R-:W3:Y:S01]  /*0c30*/  LDC R26, c[0x0][0x658] ;  /* 0x00019600ff1a7b82 */ /* 0x000ee20000000800 */
[----:B------:R-:W-:Y:S01]  /*0c40*/  IMAD.IADD R5, R11, 0x1, R5 ;  /* 0x000000010b057824 */ /* 0x000fe200078e0205 */
[----:B0-----:R-:W-:-:S04]  /*0c50*/  ISETP.NE.U32.AND P0, PT, R28, RZ, PT ;  /* 0x000000ff1c00720c */ /* 0x001fc80003f05070 */
[----:B------:R-:W-:Y:S02]  /*0c60*/  ISETP.NE.AND.EX P0, PT, R29, RZ, PT, P0 ;  /* 0x000000ff1d00720c */ /* 0x000fe40003f05300 */
[----:B------:R-:W0:Y:S01]  /*0c70*/  LDC R24, c[0x0][0x600] ;  /* 0x00018000ff187b82 */ /* 0x000e220000000800 */
[-CC-:B-1----:R-:W-:Y:S02]  /*0c80*/  SHF.R.U64 R14, R10, R12.reuse, R5.reuse ;  /* 0x0000000c0a0e7219 */ /* 0x182fe40000001205 */
[----:B------:R-:W-:-:S05]  /*0c90*/  SHF.R.U32.HI R5, RZ, R12, R5 ;  /* 0x0000000cff057219 */ /* 0x000fca0000011605 */
[----:B------:R-:W1:Y:S01]  /*0ca0*/  LDC R15, c[0x0][0x648] ;  /* 0x00019200ff0f7b82 */ /* 0x000e620000000800 */
[-CC-:B--2---:R-:W-:Y:S02]  /*0cb0*/  SHF.R.U64 R27, R14, R22.reuse, R5.reuse ;  /* 0x000000160e1b7219 */ /* 0x184fe40000001205 */
[----:B------:R-:W-:Y:S01]  /*0cc0*/  SHF.R.U32.HI R5, RZ, R22, R5 ;  /* 0x00000016ff057219 */ /* 0x000fe20000011605 */
[----:B------:R-:W-:-:S04]  /*0cd0*/  IMAD R22, R9, R20, R4 ;  /* 0x0000001409167224 */ /* 0x000fc800078e0204 */
[----:B------:R-:W2:Y:S01]  /*0ce0*/  LDC R21, c[0x0][0x638] ;  /* 0x00018e00ff157b82 */ /* 0x000ea20000000800 */
[-CC-:B---3--:R-:W-:Y:S02]  /*0cf0*/  SHF.R.U64 R20, R27, R26.reuse, R5.reuse ;  /* 0x0000001a1b147219 */ /* 0x188fe40000001205 */
[-C--:B------:R-:W-:Y:S02]  /*0d00*/  SHF.L.U32 R3, R3, R26.reuse, RZ ;  /* 0x0000001a03037219 */ /* 0x080fe400000006ff */
[----:B------:R-:W-:Y:S01]  /*0d10*/  SHF.R.U32.HI R5, RZ, R26, R5 ;  /* 0x0000001aff057219 */ /* 0x000fe20000011605 */
[----:B------:R-:W-:Y:S01]  /*0d20*/  IMAD.MOV.U32 R4, RZ, RZ, R20 ;  /* 0x000000ffff047224 */ /* 0x000fe200078e0014 */
[----:B------:R-:W-:Y:S01]  /*0d30*/  LOP3.LUT R12, RZ, R3, RZ, 0x33, !PT ;  /* 0x00000003ff0c7212 */ /* 0x000fe200078e33ff */
[----:B------:R-:W3:Y:S01]  /*0d40*/  LDC R25, c[0x0][0x610] ;  /* 0x00018400ff197b82 */ /* 0x000ee20000000800 */
[----:B------:R-:W-:Y:S05]  /*0d50*/  @!P0 BRA `(.L_x_10) ;  /* 0x0000000000288947 */ /* 0x000fea0003800000 */
[----:B------:R-:W4:Y:S02]  /*0d60*/  LDC R3, c[0x0][0x64c] ;  /* 0x00019300ff037b82 */ /* 0x000f240000000800 */
[----:B----4-:R-:W-:-:S05]  /*0d70*/  IADD3 R3, P0, R20, R3, RZ ;  /* 0x0000000314037210 */ /* 0x010fca0007f1e0ff */
        /* <DEDUP_REMOVED lines=8> */
.L_x_10:
[----:B-1----:R-:W-:Y:S01]  /*0e00*/  SHF.R.U64 R4, R4, R15, R5 ;  /* 0x0000000f04047219 */ /* 0x002fe20000001205 */
[----:B0-----:R-:W-:Y:S01]  /*0e10*/  VIADD R5, R24, 0xffffffff ;  /* 0xffffffff18057836 */ /* 0x001fe20000000000 */
[----:B------:R-:W-:Y:S02]  /*0e20*/  SHF.L.U32 R3, R23, R26, RZ ;  /* 0x0000001a17037219 */ /* 0x000fe400000006ff */
[----:B------:R-:W-:Y:S01]  /*0e30*/  LOP3.LUT R12, R27, R12, RZ, 0xc0, !PT ;  /* 0x0000000c1b0c7212 */ /* 0x000fe200078ec0ff */
[----:B------:R-:W-:Y:S01]  /*0e40*/  IMAD.MOV R8, RZ, RZ, -R4 ;  /* 0x000000ffff087224 */ /* 0x000fe200078e0a04 */
[----:B------:R-:W-:-:S03]  /*0e50*/  SEL R7, R7, R22, !P1 ;  /* 0x0000001607077207 */ /* 0x000fc60004800000 */
[----:B------:R-:W-:Y:S01]  /*0e60*/  IMAD R12, R3, R4, R12 ;  /* 0x00000004030c7224 */ /* 0x000fe200078e020c */
[----:B------:R-:W-:Y:S01]  /*0e70*/  LOP3.LUT R4, R14, R5, RZ, 0xc0, !PT ;  /* 0x000000050e047212 */ /* 0x000fe200078ec0ff */
[----:B--2---:R-:W-:Y:S02]  /*0e80*/  IMAD R3, R8, R21, R20 ;  /* 0x0000001508037224 */ /* 0x004fe400078e0214 */
[----:B---3--:R-:W-:Y:S02]  /*0e90*/  IMAD R7, R12, R25, R7 ;  /* 0x000000190c077224 */ /* 0x008fe400078e0207 */
[----:B------:R-:W-:Y:S02]  /*0ea0*/  IMAD.MOV.U32 R5, RZ, RZ, 0x1 ;  /* 0x00000001ff057424 */ /* 0x000fe400078e00ff */
[----:B------:R-:W-:-:S03]  /*0eb0*/  IMAD R4, R3, R24, R4 ;  /* 0x0000001803047224 */ /* 0x000fc600078e0204 */
[----:B------:R-:W-:Y:S02]  /*0ec0*/  PRMT R3, R5, 0x7610, R3 ;  /* 0x0000761005037816 */ /* 0x000fe40000000003 */
[----:B------:R-:W-:Y:S02]  /*0ed0*/  SEL R100, R4, R7, !P1 ;  /* 0x0000000704647207 */ /* 0x000fe40004800000 */
[----:B------:R-:W-:-:S07]  /*0ee0*/  SEL R101, R7, R4, !P1 ;  /* 0x0000000407657207 */ /* 0x000fce0004800000 */
.L_x_8:
[----:B------:R-:W-:-:S08]  /*0ef0*/  NOP ;  /* 0x0000000000007918 */ /* 0x000fd00000000000 */
[----:B------:R-:W0:Y:S02]  /*0f00*/  USETMAXREG.TRY_ALLOC.CTAPOOL UP0, 0xe8 ;  /* 0x000000e8000079c8 */ /* 0x000e240008000600 */
[----:B0-----:R-:W-:-:S13]  /*0f10*/  PLOP3.LUT P0, PT, PT, PT, UP0, 0x80, 0x0 ;  /* 0x000000000000781c */ /* 0x001fda0003f0f008 */
[----:B------:R-:W-:Y:S05]  /*0f20*/  @!P0 BRA `(.L_x_8) ;  /* 0xfffffffc00f08947 */ /* 0x000fea000383ffff */
[----:B------:R-:W-:Y:S01]  /*0f30*/  ULDC.64 UR4, c[0x0][0x598] ;  /* 0x0001660000047ab9 */ /* 0x000fe20000000a00 */
[----:B------:R-:W-:Y:S01]  /*0f40*/  ULDC.64 UR38, c[0x0][0x208] ;  /* 0x0000820000267ab9 */ /* 0x000fe20000000a00 */
[----:B------:R-:W-:-:S04]  /*0f50*/  ISETP.NE.U32.AND P0, PT, RZ, UR4, PT ;  /* 0x00000004ff007c0c */ /* 0x000fc8000bf05070 */
[----:B------:R-:W-:-:S13]  /*0f60*/  ISETP.NE.AND.EX P0, PT, RZ, UR5, PT, P0 ;  /* 0x00000005ff007c0c */ /* 0x000fda000bf05300 */
[----:B------:R-:W-:Y:S05]  /*0f70*/  @!P0 BRA `(.L_x_11) ;  /* 0x00000000001c8947 */ /* 0x000fea0003800000 */
[----:B------:R-:W0:Y:S02]  /*0f80*/  LDC.64 R4, c[0x0][0x598] ;  /* 0x00016600ff047b82 */ /* 0x000e240000000a00 */
[----:B0-----:R-:W2:Y:S02]  /*0f90*/  LDG.E.64 R4, desc[UR38][R4.64] ;  /* 0x0000002604047981 */ /* 0x001ea4000c1e1b00 */
[----:B--2---:R-:W-:-:S04]  /*0fa0*/  ISETP.NE.U32.AND P0, PT, R4, RZ, PT ;  /* 0x000000ff0400720c */ /* 0x004fc80003f05070 */
[----:B------:R-:W-:-:S13]  /*0fb0*/  ISETP.NE.AND.EX P0, PT, R5, RZ, PT, P0 ;  /* 0x000000ff0500720c */ /* 0x000fda0003f05300 */
[----:B------:R-:W-:Y:S05]  /*0fc0*/  @!P0 BRA `(.L_x_11) ;  /* 0x0000000000088947 */ /* 0x000fea0003800000 */
[----:B------:R0:W5:Y:S01]  /*0fd0*/  LD.E R88, desc[UR38][R4.64] ;  /* 0x0000002604587980 */ /* 0x000162000c101900 */
[----:B------:R-:W-:Y:S05]  /*0fe0*/  BRA `(.L_x_12) ;  /* 0x0000000000247947 */ /* 0x000fea0003800000 */
.L_x_11:
[----:B------:R-:W-:Y:S02]  /*0ff0*/  ULDC.64 UR4, c[0x0][0x588] ;  /* 0x0001620000047ab9 */ /* 0x000fe40000000a00 */
[----:B------:R-:W-:-:S04]  /*1000*/  ISETP.NE.U32.AND P0, PT, RZ, UR4, PT ;  /* 0x00000004ff007c0c */ /* 0x000fc8000bf05070 */
[----:B------:R-:W-:-:S13]  /*1010*/  ISETP.NE.AND.EX P0, PT, RZ, UR5, PT, P0 ;  /* 0x00000005ff007c0c */ /* 0x000fda000bf05300 */
[----:B------:R-:W-:Y:S05]  /*1020*/  @!P0 BRA `(.L_x_13) ;  /* 0x00000000000c8947 */ /* 0x000fea0003800000 */
[----:B------:R-:W0:Y:S02]  /*1030*/  LDC.64 R88, c[0x0][0x588] ;  /* 0x00016200ff587b82 */ /* 0x000e240000000a00 */
[----:B0-----:R1:W5:Y:S01]  /*1040*/  LDG.E R88, desc[UR38][R88.64] ;  /* 0x0000002658587981 */ /* 0x001362000c1e1900 */
[----:B------:R-:W-:Y:S05]  /*1050*/  BRA `(.L_x_12) ;  /* 0x0000000000087947 */ /* 0x000fea0003800000 */
.L_x_13:
[----:B------:R-:W-:Y:S02]  /*1060*/  ULDC UR4, c[0x0][0x580] ;  /* 0x0001600000047ab9 */ /* 0x000fe40000000800 */
[----:B------:R-:W-:-:S07]  /*1070*/  IMAD.U32 R88, RZ, RZ, UR4 ;  /* 0x00000004ff587e24 */ /* 0x000fce000f8e00ff */
.L_x_12:
[----:B------:R-:W-:Y:S02]  /*1080*/  ULDC.64 UR4, c[0x0][0x5a0] ;  /* 0x0001680000047ab9 */ /* 0x000fe40000000a00 */
[----:B------:R-:W-:-:S04]  /*1090*/  ISETP.NE.U32.AND P0, PT, RZ, UR4, PT ;  /* 0x00000004ff007c0c */ /* 0x000fc8000bf05070 */
[----:B------:R-:W-:-:S13]  /*10a0*/  ISETP.NE.AND.EX P0, PT, RZ, UR5, PT, P0 ;  /* 0x00000005ff007c0c */ /* 0x000fda000bf05300 */
[----:B------:R-:W-:Y:S05]  /*10b0*/  @!P0 BRA `(.L_x_14) ;  /* 0x00000000001c8947 */ /* 0x000fea0003800000 */
[----:B0-----:R-:W0:Y:S02]  /*10c0*/  LDC.64 R4, c[0x0][0x5a0] ;  /* 0x00016800ff047b82 */ /* 0x001e240000000a00 */
[----:B0-----:R-:W2:Y:S02]  /*10d0*/  LDG.E.64 R4, desc[UR38][R4.64] ;  /* 0x0000002604047981 */ /* 0x001ea4000c1e1b00 */
[----:B--2---:R-:W-:-:S04]  /*10e0*/  ISETP.NE.U32.AND P0, PT, R4, RZ, PT ;  /* 0x000000ff0400720c */ /* 0x004fc80003f05070 */
[----:B------:R-:W-:-:S13]  /*10f0*/  ISETP.NE.AND.EX P0, PT, R5, RZ, PT, P0 ;  /* 0x000000ff0500720c */ /* 0x000fda0003f05300 */
[----:B------:R-:W-:Y:S05]  /*1100*/  @!P0 BRA `(.L_x_14) ;  /* 0x0000000000088947 */ /* 0x000fea0003800000 */
[----:B-1----:R0:W5:Y:S01]  /*1110*/  LD.E R89, desc[UR38][R4.64] ;  /* 0x0000002604597980 */ /* 0x002162000c101900 */
[----:B------:R-:W-:Y:S05]  /*1120*/  BRA `(.L_x_15) ;  /* 0x0000000000247947 */ /* 0x000fea0003800000 */
.L_x_14:
[----:B------:R-:W-:Y:S02]  /*1130*/  ULDC.64 UR4, c[0x0][0x590] ;  /* 0x0001640000047ab9 */ /* 0x000fe40000000a00 */
[----:B------:R-:W-:-:S04]  /*1140*/  ISETP.NE.U32.AND P0, PT, RZ, UR4, PT ;  /* 0x00000004ff007c0c */ /* 0x000fc8000bf05070 */
[----:B------:R-:W-:-:S13]  /*1150*/  ISETP.NE.AND.EX P0, PT, RZ, UR5, PT, P0 ;  /* 0x00000005ff007c0c */ /* 0x000fda000bf05300 */
[----:B------:R-:W-:Y:S05]  /*1160*/  @!P0 BRA `(.L_x_16) ;  /* 0x00000000000c8947 */ /* 0x000fea0003800000 */
[----:B0-----:R-:W1:Y:S02]  /*1170*/  LDC.64 R4, c[0x0][0x590] ;  /* 0x00016400ff047b82 */ /* 0x001e640000000a00 */
[----:B-1----:R1:W5:Y:S01]  /*1180*/  LDG.E R89, desc[UR38][R4.64] ;  /* 0x0000002604597981 */ /* 0x002362000c1e1900 */
[----:B------:R-:W-:Y:S05]  /*1190*/  BRA `(.L_x_15) ;  /* 0x0000000000087947 */ /* 0x000fea0003800000 */
.L_x_16:
[----:B------:R-:W-:Y:S02]  /*11a0*/  ULDC UR4, c[0x0][0x584] ;  /* 0x0001610000047ab9 */ /* 0x000fe40000000800 */
[----:B-1----:R-:W-:-:S07]  /*11b0*/  IMAD.U32 R89, RZ, RZ, UR4 ;  /* 0x00000004ff597e24 */ /* 0x002fce000f8e00ff */
.L_x_15:
[----:B------:R-:W-:-:S13]  /*11c0*/  LOP3.LUT P0, RZ, R3, 0xff, RZ, 0xc0, !PT ;  /* 0x000000ff03ff7812 */ /* 0x000fda000780c0ff */
[----:B------:R-:W-:Y:S05]  /*11d0*/  @!P0 EXIT ;  /* 0x000000000000894d */ /* 0x000fea0003800000 */
[----:B------:R-:W2:Y:S01]  /*11e0*/  LDC R92, c[0x0][0x658] ;  /* 0x00019600ff5c7b82 */ /* 0x000ea20000000800 */
[----:B------:R-:W-:Y:S01]  /*11f0*/  ULDC.64 UR6, c[0x0][0x288] ;  /* 0x0000a20000067ab9 */ /* 0x000fe20000000a00 */
[----:B------:R-:W-:Y:S01]  /*1200*/  LOP3.LUT R6, R6, 0x1, RZ, 0xc0, !PT ;  /* 0x0000000106067812 */ /* 0x000fe200078ec0ff */
[----:B------:R-:W-:Y:S01]  /*1210*/  UIADD3 UR4, UR7, 0x3f, URZ ;  /* 0x0000003f07047890 */ /* 0x000fe2000fffe03f */
[----:B------:R-:W-:Y:S01]  /*1220*/  SHF.R.U32.HI R3, RZ, 0x2, R94 ;  /* 0x00000002ff037819 */ /* 0x000fe2000001165e */
[----:B01----:R-:W-:Y:S01]  /*1230*/  IMAD.MOV.U32 R5, RZ, RZ, -0x1 ;  /* 0xffffffffff057424 */ /* 0x003fe200078e00ff */
[----:B------:R-:W-:Y:S01]  /*1240*/  SHF.R.U32.HI R0, RZ, 0x1, R0 ;  /* 0x00000001ff007819 */ /* 0x000fe20000011600 */
[----:B------:R-:W-:Y:S01]  /*1250*/  USHF.R.S32.HI UR5, URZ, 0x1f, UR4 ;  /* 0x0000001f3f057899 */ /* 0x000fe20008011404 */
[----:B------:R-:W0:Y:S01]  /*1260*/  LDC.64 R90, c[0x0][0x5c8] ;  /* 0x00017200ff5a7b82 */ /* 0x000e220000000a00 */
[----:B------:R-:W-:Y:S01]  /*1270*/  IMAD.SHL.U32 R22, R6, 0x40, RZ ;  /* 0x0000004006167824 */ /* 0x000fe200078e00ff */
[----:B------:R-:W-:Y:S01]  /*1280*/  LOP3.LUT R3, R3, 0x7, RZ, 0xc0, !PT ;  /* 0x0000000703037812 */ /* 0x000fe200078ec0ff */
[----:B------:R-:W-:Y:S01]  /*1290*/  ULEA.HI UR5, UR5, UR4, URZ, 0x6 ;  /* 0x0000000405057291 */ /* 0x000fe2000f8f303f */
[----:B------:R-:W-:Y:S01]  /*12a0*/  LOP3.LUT R0, R0, 0x30, RZ, 0xc0, !PT ;  /* 0x0000003000007812 */ /* 0x000fe200078ec0ff */
[----:B------:R-:W-:Y:S01]  /*12b0*/  IMAD.MOV.U32 R7, RZ, RZ, 0x1 ;  /* 0x00000001ff077424 */ /* 0x000fe200078e00ff */
[--C-:B------:R-:W-:Y:S01]  /*12c0*/  LOP3.LUT R22, R22, 0x40, R3.reuse, 0xe2, !PT ;  /* 0x0000004016167812 */ /* 0x100fe200078ee203 */
[----:B------:R-:W-:Y:S01]  /*12d0*/  USHF.R.S32.HI UR43, URZ, 0x6, UR5 ;  /* 0x000000063f2b7899 */ /* 0x000fe20008011405 */
[----:B------:R-:W1:Y:S01]  /*12e0*/  LDC R96, c[0x0][0x600] ;  /* 0x00018000ff607b82 */ /* 0x000e620000000800 */
[----:B------:R-:W-:Y:S01]  /*12f0*/  IADD3 R3, RZ, -R0, -R3 ;  /* 0x80000000ff037210 */ /* 0x000fe20007ffe803 */
[----:B------:R-:W-:Y:S01]  /*1300*/  IMAD.U32 R4, RZ, RZ, UR6 ;  /* 0x00000006ff047e24 */ /* 0x000fe2000f8e00ff */
[C---:B------:R-:W-:Y:S01]  /*1310*/  LOP3.LUT R93, R94.reuse, 0x3, RZ, 0xc0, !PT ;  /* 0x000000035e5d7812 */ /* 0x040fe200078ec0ff */
[----:B------:R-:W-:Y:S01]  /*1320*/  UISETP.LT.AND UP0, UPT, UR43, 0x1, UPT ;  /* 0x000000012b00788c */ /* 0x000fe2000bf01270 */
[----:B------:R-:W-:Y:S01]  /*1330*/  LOP3.LUT R95, R94, 0x80, RZ, 0xc0, !PT ;  /* 0x000000805e5f7812 */ /* 0x000fe200078ec0ff */
[----:B------:R-:W-:Y:S01]  /*1340*/  IMAD R3, R6, -0x40, R3 ;  /* 0xffffffc006037824 */ /* 0x000fe200078e0203 */
[----:B------:R-:W-:Y:S01]  /*1350*/  ULDC UR4, c[0x0][0x284] ;  /* 0x0000a10000047ab9 */ /* 0x000fe20000000800 */
[----:B--2---:R-:W-:Y:S01]  /*1360*/  SHF.L.U32 R5, R5, R92, RZ ;  /* 0x0000005c05057219 */ /* 0x004fe200000006ff */
[----:B------:R-:W-:Y:S01]  /*1370*/  USEL UR44, UR43, 0x1, UP0 ;  /* 0x000000012b2c7887 */ /* 0x000fe20008000000 */
[----:B------:R-:W-:Y:S01]  /*1380*/  IMAD R93, R93, -0x2, R4 ;  /* 0xfffffffe5d5d7824 */ /* 0x000fe200078e0204 */
[----:B------:R-:W-:Y:S01]  /*1390*/  LOP3.LUT R22, R22, R0, RZ, 0xfc, !PT ;  /* 0x0000000016167212 */ /* 0x000fe200078efcff */
[----:B------:R-:W-:Y:S01]  /*13a0*/  IMAD.SHL.U32 R94, R94, 0x2, RZ ;  /* 0x000000025e5e7824 */ /* 0x000fe200078e00ff */
[----:B------:R-:W-:Y:S01]  /*13b0*/  SHF.L.U32 R92, R7, R92, RZ ;  /* 0x0000005c075c7219 */ /* 0x000fe200000006ff */
[----:B------:R-:W-:Y:S01]  /*13c0*/  VIADD R98, R3, UR4 ;  /* 0x0000000403627c36 */ /* 0x000fe20008000000 */
[----:B------:R-:W-:Y:S01]  /*13d0*/  LOP3.LUT R103, R18, 0x1, RZ, 0xfc, !PT ;  /* 0x0000000112677812 */ /* 0x000fe200078efcff */
[----:B------:R-:W-:Y:S01]  /*13e0*/  IMAD.MOV.U32 R23, RZ, RZ, RZ ;  /* 0x000000ffff177224 */ /* 0x000fe200078e00ff */
[C---:B0-----:R-:W-:Y:S01]  /*13f0*/  SHF.L.U64.HI R91, R90.reuse, 0x3, R91 ;  /* 0x000000035a5b7819 */ /* 0x041fe2000001025b */
[----:B------:R-:W-:Y:S01]  /*1400*/  IMAD.SHL.U32 R90, R90, 0x8, RZ ;  /* 0x000000085a5a7824 */ /* 0x000fe200078e00ff */
[----:B------:R-:W-:Y:S01]  /*1410*/  SHF.R.U32.HI R95, RZ, 0x7, R95 ;  /* 0x00000007ff5f7819 */ /* 0x000fe2000001165f */
[----:B------:R-:W-:Y:S01]  /*1420*/  UIADD3 UR44, UR43, -UR44, URZ ;  /* 0x8000002c2b2c7290 */ /* 0x000fe2000fffe03f */
[----:B------:R-:W-:Y:S01]  /*1430*/  LOP3.LUT R97, RZ, R5, RZ, 0x33, !PT ;  /* 0x00000005ff617212 */ /* 0x000fe200078e33ff */
[----:B------:R-:W-:Y:S01]  /*1440*/  UMOV UR40, URZ ;  /* 0x0000003f00287c82 */ /* 0x000fe20008000000 */
[----:B------:R-:W-:Y:S01]  /*1450*/  UMOV UR41, URZ ;  /* 0x0000003f00297c82 */ /* 0x000fe20008000000 */
[----:B-1----:R-:W-:-:S08]  /*1460*/  VIADD R96, R96, 0xffffffff ;  /* 0xffffffff60607836 */ /* 0x002fd00000000000 */
.L_x_164:
[----:B0-----:R-:W0:Y:S01]  /*1470*/  SHFL.IDX PT, R0, R95, RZ, 0x1f ;  /* 0x00001fff5f007589 */ /* 0x001e2200000e0000 */
[----:B-1----:R-:W1:Y:S01]  /*1480*/  S2UR UR7, SR_CgaCtaId ;  /* 0x00000000000779c3 */ /* 0x002e620000008800 */
[----:B------:R-:W-:Y:S01]  /*1490*/  UMOV UR6, 0x400 ;  /* 0x0000040000067882 */ /* 0x000fe20000000000 */
[----:B0-----:R-:W-:Y:S01]  /*14a0*/  R2UR UR4, R0 ;  /* 0x00000000000472ca */ /* 0x001fe200000e0000 */
[----:B-1----:R-:W-:-:S12]  /*14b0*/  ULEA UR6, UR7, UR6, 0x18 ;  /* 0x0000000607067291 */ /* 0x002fd8000f8ec03f */
[----:B------:R-:W-:-:S04]  /*14c0*/  ULEA.HI UR5, UR4, UR4, URZ, 0x1 ;  /* 0x0000000404057291 */ /* 0x000fc8000f8f083f */
[----:B------:R-:W-:-:S04]  /*14d0*/  ULOP3.LUT UR5, UR5, 0x7fffe, URZ, 0xc0, !UPT ;  /* 0x0007fffe05057892 */ /* 0x000fc8000f8ec03f */
[----:B------:R-:W-:-:S03]  /*14e0*/  UIADD3 UR5, UR4, -UR5, URZ ;  /* 0x8000000504057290 */ /* 0x000fc6000fffe03f */
[----:B------:R-:W-:Y:S01]  /*14f0*/  ULDC UR4, c[0x0][0x28c] ;  /* 0x0000a30000047ab9 */ /* 0x000fe20000000800 */
[----:B------:R-:W-:Y:S01]  /*1500*/  ULEA UR5, UR5, UR6, 0xd ;  /* 0x0000000605057291 */ /* 0x000fe2000f8e683f */
[----:B------:R-:W-:-:S03]  /*1510*/  ISETP.LT.AND P0, PT, RZ, UR4, PT ;  /* 0x00000004ff007c0c */ /* 0x000fc6000bf01270 */
[----:B------:R-:W-:-:S04]  /*1520*/  UIADD3 UR5, UR5, 0x180, URZ ;  /* 0x0000018005057890 */ /* 0x000fc8000fffe03f */
[----:B------:R-:W-:-:S04]  /*1530*/  USHF.R.U32.HI UR5, URZ, 0x4, UR5 ;  /* 0x000000043f057899 */ /* 0x000fc80008011605 */
[----:B------:R-:W-:-:S04]  /*1540*/  ULOP3.LUT UR5, UR5, 0x3fff, URZ, 0xc0, !UPT ;  /* 0x00003fff05057892 */ /* 0x000fc8000f8ec03f */
[----:B------:R-:W-:Y:S01]  /*1550*/  ULOP3.LUT UR45, UR5, 0x10000, URZ, 0xfc, !UPT ;  /* 0x00010000052d7892 */ /* 0x000fe2000f8efc3f */
[----:B--2345:R-:W-:Y:S11]  /*1560*/  @P0 BRA `(.L_x_17) ;  /* 0x0000000000400947 */ /* 0x03cff60003800000 */
[----:B------:R-:W-:Y:S01]  /*1570*/  MOV R0, 0x0 ;  /* 0x0000000000007802 */ /* 0x000fe20000000f00 */
[----:B------:R-:W-:Y:S01]  /*1580*/  ULDC.64 UR4, c[0x4][0x68] ;  /* 0x01001a0000047ab9 */ /* 0x000fe20000000a00 */
[----:B------:R-:W-:Y:S01]  /*1590*/  ULDC.64 UR6, c[0x4][0x8] ;  /* 0x0100020000067ab9 */ /* 0x000fe20000000a00 */
[----:B------:R-:W-:Y:S01]  /*15a0*/  IMAD.U32 R4, RZ, RZ, UR4 ;  /* 0x00000004ff047e24 */ /* 0x000fe2000f8e00ff */
[----:B------:R0:W1:Y:S01]  /*15b0*/  LDC.64 R14, c[0x4][R0] ;  /* 0x01000000000e7b82 */ /* 0x0000620000000a00 */
[----:B------:R-:W-:Y:S01]  /*15c0*/  IMAD.U32 R5, RZ, RZ, UR5 ;  /* 0x00000005ff057e24 */ /* 0x000fe2000f8e00ff */
[----:B------:R-:W-:Y:S01]  /*15d0*/  ULDC.64 UR4, c[0x4][0x70] ;  /* 0x01001c0000047ab9 */ /* 0x000fe20000000a00 */
[----:B------:R-:W-:Y:S02]  /*15e0*/  IMAD.U32 R10, RZ, RZ, UR6 ;  /* 0x00000006ff0a7e24 */ /* 0x000fe4000f8e00ff */
[----:B------:R-:W-:Y:S02]  /*15f0*/  IMAD.U32 R6, RZ, RZ, UR4 ;  /* 0x00000004ff067e24 */ /* 0x000fe4000f8e00ff */
[----:B------:R-:W-:-:S02]  /*1600*/  IMAD.U32 R7, RZ, RZ, UR5 ;  /* 0x00000005ff077e24 */ /* 0x000fc4000f8e00ff */
[----:B------:R-:W-:Y:S02]  /*1610*/  IMAD.U32 R11, RZ, RZ, UR7 ;  /* 0x00000007ff0b7e24 */ /* 0x000fe4000f8e00ff */
[----:B------:R-:W-:Y:S02]  /*1620*/  IMAD.MOV.U32 R8, RZ, RZ, 0x1e1 ;  /* 0x000001e1ff087424 */ /* 0x000fe400078e00ff */
[----:B------:R-:W-:Y:S02]  /*1630*/  IMAD.MOV.U32 R12, RZ, RZ, 0x1 ;  /* 0x00000001ff0c7424 */ /* 0x000fe400078e00ff */
[----:B0-----:R-:W-:-:S07]  /*1640*/  IMAD.MOV.U32 R13, RZ, RZ, RZ ;  /* 0x000000ffff0d7224 */ /* 0x001fce00078e00ff */
[----:B------:R-:W-:-:S07]  /*1650*/  LEPC R20, `(.L_x_17) ;  /* 0x000000001014794e */ /* 0x000fce0000000000 */
[----:B-1---5:R-:W-:Y:S05]  /*1660*/  CALL.ABS.NOINC R14 ;  /* 0x000000000e007343 */ /* 0x022fea0003c00000 */
.L_x_17:
[----:B------:R-:W-:-:S13]  /*1670*/  ISETP.NE.AND P0, PT, R103, 0x3, PT ;  /* 0x000000036700780c */ /* 0x000fda0003f05270 */
[----:B------:R-:W-:Y:S05]  /*1680*/  @!P0 BRA `(.L_x_18) ;  /* 0x0000000000048947 */ /* 0x000fea0003800000 */
[----:B------:R-:W-:Y:S01]  /*1690*/  BPT.TRAP 0x1 ;  /* 0x000000040000795c */ /* 0x000fe20000300000 */
.L_x_18:
[----:B------:R-:W0:Y:S01]  /*16a0*/  S2UR UR5, SR_CgaCtaId ;  /* 0x00000000000579c3 */ /* 0x000e220000008800 */
[----:B------:R-:W-:Y:S01]  /*16b0*/  UMOV UR4, 0x400 ;  /* 0x0000040000047882 */ /* 0x000fe20000000000 */
[----:B------:R-:W-:Y:S02]  /*16c0*/  IMAD.U32 R0, RZ, RZ, UR40 ;  /* 0x00000028ff007e24 */ /* 0x000fe4000f8e00ff */
[----:B------:R-:W-:-:S03]  /*16d0*/  IMAD.U32 R3, RZ, RZ, UR41 ;  /* 0x00000029ff037e24 */ /* 0x000fc6000f8e00ff */
[----:B------:R-:W-:Y:S01]  /*16e0*/  SHF.L.U32 R0, R0, 0x1f, RZ ;  /* 0x0000001f00007819 */ /* 0x000fe200000006ff */
[----:B0-----:R-:W-:-:S06]  /*16f0*/  ULEA UR4, UR5, UR4, 0x18 ;  /* 0x0000000405047291 */ /* 0x001fcc000f8ec03f */
[----:B------:R-:W-:-:S04]  /*1700*/  IMAD.U32 R6, RZ, RZ, UR4 ;  /* 0x00000004ff067e24 */ /* 0x000fc8000f8e00ff */
[----:B------:R-:W-:-:S04]  /*1710*/  IMAD R3, R3, 0x8, R6 ;  /* 0x0000000803037824 */ /* 0x000fc800078e0206 */
[----:B------:R0:W1:Y:S01]  /*1720*/  SYNCS.PHASECHK.TRANS64.TRYWAIT P1, [R3+URZ], R0 ;  /* 0x00000000030075a7 */ /* 0x000062000802017f */
[----:B------:R-:W-:Y:S05]  /*1730*/  @!P0 BRA `(.L_x_19) ;  /* 0x0000000000048947 */ /* 0x000fea0003800000 */
[----:B------:R-:W-:Y:S01]  /*1740*/  BPT.TRAP 0x1 ;  /* 0x000000040000795c */ /* 0x000fe20000300000 */
.L_x_19:
[----:B------:R-:W-:-:S05]  /*1750*/  IMAD.U32 R4, RZ, RZ, UR44 ;  /* 0x0000002cff047e24 */ /* 0x000fca000f8e00ff */
[----:B------:R-:W-:Y:S01]  /*1760*/  ISETP.GE.AND P2, PT, R4, 0x1, PT ;  /* 0x000000010400780c */ /* 0x000fe20003f46270 */
[----:B-1----:R-:W-:-:S12]  /*1770*/  @P1 BRA `(.L_x_20) ;  /* 0x0000000000081947 */ /* 0x002fd80003800000 */
[----:B------:R-:W1:Y:S02]  /*1780*/  SYNCS.PHASECHK.TRANS64.TRYWAIT P1, [R3+URZ], R0 ;  /* 0x00000000030075a7 */ /* 0x000e64000802017f */
[----:B-1----:R-:W-:Y:S05]  /*1790*/  @!P1 BRA `(.L_x_21) ;  /* 0x0000006800109947 */ /* 0x002fea0003800000 */
.L_x_20:
[----:B------:R-:W-:Y:S05]  /*17a0*/  WARPSYNC.ALL ;  /* 0x0000000000007948 */ /* 0x000fea0003800000 */
[----:B------:R-:W-:Y:S01]  /*17b0*/  R2UR UR4, R6 ;  /* 0x00000000060472ca */ /* 0x000fe200000e0000 */
[----:B------:R-:W-:Y:S01]  /*17c0*/  ULEA UR5, UR41, UR45, 0xa ;  /* 0x0000002d29057291 */ /* 0x000fe2000f8e503f */
[----:B------:R-:W-:Y:S01]  /*17d0*/  WARPGROUP.ARRIVE ;  /* 0x00000000000079c5 */ /* 0x000fe20000000000 */
[----:B------:R-:W-:Y:S01]  /*17e0*/  UMOV UR9, 0x40000040 ;  /* 0x4000004000097882 */ /* 0x000fe20000000000 */
[----:B------:R-:W-:-:S04]  /*17f0*/  UMOV UR11, 0x40000040 ;  /* 0x40000040000b7882 */ /* 0x000fc80000000000 */
[----:B------:R-:W-:-:S05]  /*1800*/  UMOV UR8, UR5 ;  /* 0x0000000500087c82 */ /* 0x000fca0008000000 */
[----:B------:R-:W-:-:S04]  /*1810*/  UIADD3 UR4, UR4, 0x1c180, URZ ;  /* 0x0001c18004047890 */ /* 0x000fc8000fffe03f */
[----:B------:R-:W-:-:S04]  /*1820*/  USHF.R.U32.HI UR4, URZ, 0x4, UR4 ;  /* 0x000000043f047899 */ /* 0x000fc80008011604 */
[----:B------:R-:W-:-:S04]  /*1830*/  ULOP3.LUT UR4, UR4, 0x3fff, URZ, 0xc0, !UPT ;  /* 0x00003fff04047892 */ /* 0x000fc8000f8ec03f */
[----:B------:R-:W-:-:S04]  /*1840*/  ULOP3.LUT UR4, UR4, 0x2000000, URZ, 0xfc, !UPT ;  /* 0x0200000004047892 */ /* 0x000fc8000f8efc3f */
[----:B------:R-:W-:-:S07]  /*1850*/  ULEA UR6, UR41, UR4, 0xa ;  /* 0x0000000429067291 */ /* 0x000fce000f8e503f */
[----:B------:R-:W-:Y:S02]  /*1860*/  UMOV UR10, UR6 ;  /* 0x00000006000a7c82 */ /* 0x000fe40008000000 */
[----:B------:R-:W-:Y:S01]  /*1870*/  HGMMA.64x128x16.F32 R24, gdesc[UR8].tnspB, RZ, !UPT, gsb0 ;  /* 0x41e00000081879f0 */ /* 0x000fe2000c0008ff */
[----:B------:R-:W-:Y:S02]  /*1880*/  UIADD3 UR8, UR5, 0x2, URZ ;  /* 0x0000000205087890 */ /* 0x000fe4000fffe03f */
[----:B------:R-:W-:Y:S01]  /*1890*/  UIADD3 UR10, UR6, 0x80, URZ ;  /* 0x00000080060a7890 */ /* 0x000fe2000fffe03f */
[----:B------:R-:W-:Y:S01]  /*18a0*/  UMOV UR9, 0x40000040 ;  /* 0x4000004000097882 */ /* 0x000fe20000000000 */
[----:B------:R-:W-:Y:S01]  /*18b0*/  UMOV UR11, 0x40000040 ;  /* 0x40000040000b7882 */ /* 0x000fe20000000000 */
[----:B------:R-:W-:Y:S02]  /*18c0*/  WARPGROUP.DEPBAR.LE gsb0, 0x0 ;  /* 0x00008000000079c5 */ /* 0x000fe40000010000 */
[----:B------:R-:W-:-:S06]  /*18d0*/  WARPGROUP.ARRIVE ;  /* 0x00000000000079c5 */ /* 0x000fcc0000000000 */
[----:B------:R-:W-:Y:S01]  /*18e0*/  HGMMA.64x128x16.F32 R24, gdesc[UR8].tnspB, R24, gsb0 ;  /* 0x41e00000081879f0 */ /* 0x000fe20008000818 */
        /* <DEDUP_REMOVED lines=13> */
[----:B------:R-:W-:Y:S03]  /*19c0*/  HGMMA.64x128x16.F32 R24, gdesc[UR8].tnspB, R24, gsb0 ;  /* 0x41e00000081879f0 */ /* 0x000fe60008000818 */
[----:B------:R-:W-:Y:S02]  /*19d0*/  WARPGROUP.DEPBAR.LE gsb0, 0x0 ;  /* 0x00008000000079c5 */ /* 0x000fe40000010000 */
[----:B------:R-:W-:Y:S05]  /*19e0*/  @!P2 BRA `(.L_x_22) ;  /* 0x000000040028a947 */ /* 0x000fea0003800000 */
[----:B------:R-:W-:Y:S01]  /*19f0*/  UIADD3 UR5, UR41, 0x1, URZ ;  /* 0x0000000129057890 */ /* 0x000fe2000fffe03f */
[----:B01----:R-:W-:Y:S02]  /*1a00*/  IMAD.U32 R0, RZ, RZ, UR44 ;  /* 0x0000002cff007e24 */ /* 0x003fe4000f8e00ff */
[----:B------:R-:W-:Y:S01]  /*1a10*/  IMAD.U32 R3, RZ, RZ, UR41 ;  /* 0x00000029ff037e24 */ /* 0x000fe2000f8e00ff */
[----:B------:R-:W-:-:S04]  /*1a20*/  UISETP.NE.AND UP0, UPT, UR5, 0x7, UPT ;  /* 0x000000070500788c */ /* 0x000fc8000bf05270 */
[----:B------:R-:W-:Y:S02]  /*1a30*/  USEL UR6, URZ, 0x1, UP0 ;  /* 0x000000013f067887 */ /* 0x000fe40008000000 */
[----:B------:R-:W-:Y:S02]  /*1a40*/  USEL UR5, UR5, URZ, UP0 ;  /* 0x0000003f05057287 */ /* 0x000fe40008000000 */
[----:B------:R-:W-:-:S06]  /*1a50*/  ULOP3.LUT UR6, UR40, UR6, URZ, 0x3c, !UPT ;  /* 0x0000000628067292 */ /* 0x000fcc000f8e3c3f */
[----:B------:R-:W-:-:S07]  /*1a60*/  IMAD.U32 R7, RZ, RZ, UR6 ;  /* 0x00000006ff077e24 */ /* 0x000fce000f8e00ff */
.L_x_29:
[----:B------:R-:W-:Y:S05]  /*1a70*/  @!P0 BRA `(.L_x_23) ;  /* 0x0000000000048947 */ /* 0x000fea0003800000 */
[----:B------:R-:W-:Y:S01]  /*1a80*/  BPT.TRAP 0x1 ;  /* 0x000000040000795c */ /* 0x000fe20000300000 */
.L_x_23:
[----:B------:R-:W0:Y:S01]  /*1a90*/  S2UR UR7, SR_CgaCtaId ;  /* 0x00000000000779c3 */ /* 0x000e220000008800 */
[----:B------:R-:W-:Y:S01]  /*1aa0*/  UMOV UR6, 0x400 ;  /* 0x0000040000067882 */ /* 0x000fe20000000000 */
[----:B------:R-:W-:Y:S01]  /*1ab0*/  IMAD.U32 R5, RZ, RZ, UR5 ;  /* 0x00000005ff057e24 */ /* 0x000fe2000f8e00ff */
[----:B------:R-:W-:Y:S01]  /*1ac0*/  SHF.L.U32 R4, R7, 0x1f, RZ ;  /* 0x0000001f07047819 */ /* 0x000fe200000006ff */
[----:B0-----:R-:W-:-:S06]  /*1ad0*/  ULEA UR6, UR7, UR6, 0x18 ;  /* 0x0000000607067291 */ /* 0x001fcc000f8ec03f */
[----:B------:R-:W-:-:S04]  /*1ae0*/  IMAD.U32 R6, RZ, RZ, UR6 ;  /* 0x00000006ff067e24 */ /* 0x000fc8000f8e00ff */
[----:B------:R-:W-:-:S04]  /*1af0*/  IMAD R5, R5, 0x8, R6 ;  /* 0x0000000805057824 */ /* 0x000fc800078e0206 */
[----:B------:R0:W1:Y:S01]  /*1b00*/  SYNCS.PHASECHK.TRANS64.TRYWAIT P1, [R5+URZ], R4 ;  /* 0x00000004050075a7 */ /* 0x000062000802017f */
[----:B------:R-:W-:Y:S05]  /*1b10*/  @!P0 BRA `(.L_x_24) ;  /* 0x0000000000048947 */ /* 0x000fea0003800000 */
[----:B------:R-:W-:Y:S01]  /*1b20*/  BPT.TRAP 0x1 ;  /* 0x000000040000795c */ /* 0x000fe20000300000 */
.L_x_24:
[----:B-1----:R-:W-:Y:S05]  /*1b30*/  @P1 BRA `(.L_x_25) ;  /* 0x0000000000081947 */ /* 0x002fea0003800000 */
[----:B------:R-:W1:Y:S02]  /*1b40*/  SYNCS.PHASECHK.TRANS64.TRYWAIT P1, [R5+URZ], R4 ;  /* 0x00000004050075a7 */ /* 0x000e64000802017f */
[----:B-1----:R-:W-:Y:S05]  /*1b50*/  @!P1 BRA `(.L_x_26) ;  /* 0x0000006400349947 */ /* 0x002fea0003800000 */
.L_x_25:
[----:B------:R-:W-:Y:S01]  /*1b60*/  ULEA UR6, UR5, UR45, 0xa ;  /* 0x0000002d05067291 */ /* 0x000fe2000f8e503f */
[----:B------:R-:W-:Y:S01]  /*1b70*/  WARPGROUP.ARRIVE ;  /* 0x00000000000079c5 */ /* 0x000fe20000000000 */
[----:B------:R-:W-:Y:S01]  /*1b80*/  ULEA UR7, UR5, UR4, 0xa ;  /* 0x0000000405077291 */ /* 0x000fe2000f8e503f */
[----:B------:R-:W-:Y:S01]  /*1b90*/  UMOV UR9, 0x40000040 ;  /* 0x4000004000097882 */ /* 0x000fe20000000000 */
[----:B------:R-:W-:-:S03]  /*1ba0*/  UMOV UR11, 0x40000040 ;  /* 0x40000040000b7882 */ /* 0x000fc60000000000 */
[----:B------:R-:W-:Y:S02]  /*1bb0*/  UMOV UR8, UR6 ;  /* 0x0000000600087c82 */ /* 0x000fe40008000000 */
[----:B------:R-:W-:Y:S02]  /*1bc0*/  UMOV UR10, UR7 ;  /* 0x00000007000a7c82 */ /* 0x000fe40008000000 */
[----:B------:R-:W-:Y:S01]  /*1bd0*/  HGMMA.64x128x16.F32 R24, gdesc[UR8].tnspB, R24, gsb0 ;  /* 0x41e00000081879f0 */ /* 0x000fe20008000818 */
[----:B------:R-:W-:Y:S02]  /*1be0*/  UIADD3 UR8, UR6, 0x2, URZ ;  /* 0x0000000206087890 */ /* 0x000fe4000fffe03f */
[----:B------:R-:W-:Y:S01]  /*1bf0*/  UIADD3 UR10, UR7, 0x80, URZ ;  /* 0x00000080070a7890 */ /* 0x000fe2000fffe03f */
[----:B------:R-:W-:Y:S01]  /*1c00*/  UMOV UR9, 0x40000040 ;  /* 0x4000004000097882 */ /* 0x000fe20000000000 */
[----:B------:R-:W-:Y:S01]  /*1c10*/  UMOV UR11, 0x40000040 ;  /* 0x40000040000b7882 */ /* 0x000fe20000000000 */
[----:B------:R-:W-:-:S02]  /*1c20*/  WARPGROUP.DEPBAR.LE gsb0, 0x0 ;  /* 0x00008000000079c5 */ /* 0x000fc40000010000 */
        /* <DEDUP_REMOVED lines=18> */
[----:B------:R-:W-:Y:S01]  /*1d50*/  BPT.TRAP 0x1 ;  /* 0x000000040000795c */ /* 0x000fe20000300000 */
.L_x_27:
[----:B------:R-:W-:-:S13]  /*1d60*/  ISETP.NE.AND P1, PT, R102, RZ, PT ;  /* 0x000000ff6600720c */ /* 0x000fda0003f25270 */
[----:B01----:R-:W-:-:S04]  /*1d70*/  @P1 IMAD R4, R3, 0x8, R6 ;  /* 0x0000000803041824 */ /* 0x003fc800078e0206 */
[----:B------:R-:W-:-:S05]  /*1d80*/  @P1 VIADD R4, R4, 0x38 ;  /* 0x0000003804041836 */ /* 0x000fca0000000000 */
[----:B------:R-:W-:-:S04]  /*1d90*/  @P1 PRMT R4, R19, 0x654, R4 ;  /* 0x0000065413041816 */ /* 0x000fc80000000004 */
[----:B------:R0:W-:Y:S01]  /*1da0*/  @P1 SYNCS.ARRIVE.TRANS64.RED.A1T0 RZ, [R4+URZ], RZ ;  /* 0x000000ff04ff19a7 */ /* 0x0001e2000810043f */
[----:B------:R-:W-:-:S13]  /*1db0*/  ISETP.GT.U32.AND P1, PT, R18, 0x1, PT ;  /* 0x000000011200780c */ /* 0x000fda0003f24070 */
[----:B0-----:R-:W-:Y:S05]  /*1dc0*/  @P1 BRA `(.L_x_28) ;  /* 0x0000000000041947 */ /* 0x001fea0003800000 */
[----:B------:R-:W-:Y:S01]  /*1dd0*/  BPT.TRAP 0x1 ;  /* 0x000000040000795c */ /* 0x000fe20000300000 */
.L_x_28:
[----:B------:R-:W-:Y:S01]  /*1de0*/  UIADD3 UR5, UR5, 0x1, URZ ;  /* 0x0000000105057890 */ /* 0x000fe2000fffe03f */
[C---:B------:R-:W-:Y:S01]  /*1df0*/  ISETP.GT.AND P2, PT, R0.reuse, 0x1, PT ;  /* 0x000000010000780c */ /* 0x040fe20003f44270 */
[----:B------:R-:W-:Y:S02]  /*1e00*/  VIADD R3, R3, 0x1 ;  /* 0x0000000103037836 */ /* 0x000fe40000000000 */
[----:B------:R-:W-:Y:S01]  /*1e10*/  UISETP.NE.AND UP0, UPT, UR5, 0x7, UPT ;  /* 0x000000070500788c */ /* 0x000fe2000bf05270 */
[----:B------:R-:W-:Y:S02]  /*1e20*/  VIADD R0, R0, 0xffffffff ;  /* 0xffffffff00007836 */ /* 0x000fe40000000000 */
[C---:B------:R-:W-:Y:S01]  /*1e30*/  ISETP.NE.AND P1, PT, R3.reuse, 0x7, PT ;  /* 0x000000070300780c */ /* 0x040fe20003f25270 */
[----:B------:R-:W-:Y:S02]  /*1e40*/  USEL UR6, URZ, 0x1, UP0 ;  /* 0x000000013f067887 */ /* 0x000fe40008000000 */
[----:B------:R-:W-:Y:S01]  /*1e50*/  USEL UR5, UR5, URZ, UP0 ;  /* 0x0000003f05057287 */ /* 0x000fe20008000000 */
[----:B------:R-:W-:-:S03]  /*1e60*/  SEL R3, R3, RZ, P1 ;  /* 0x000000ff03037207 */ /* 0x000fc60000800000 */
[----:B------:R-:W-:Y:S01]  /*1e70*/  LOP3.LUT R7, R7, UR6, RZ, 0x3c, !PT ;  /* 0x0000000607077c12 */ /* 0x000fe2000f8e3cff */
[----:B------:R-:W-:Y:S07]  /*1e80*/  @P2 BRA `(.L_x_29) ;  /* 0xfffffff800f82947 */ /* 0x000fee000383ffff */
.L_x_22:
[----:B01----:R-:W0:Y:S02]  /*1e90*/  LDC R0, c[0x0][0x28c] ;  /* 0x0000a300ff007b82 */ /* 0x003e240000000800 */
[----:B0-----:R-:W-:-:S13]  /*1ea0*/  ISETP.GE.AND P1, PT, R0, 0x1, PT ;  /* 0x000000010000780c */ /* 0x001fda0003f26270 */
[----:B------:R-:W-:Y:S05]  /*1eb0*/  @!P1 BRA `(.L_x_30) ;  /* 0x0000000000509947 */ /* 0x000fea0003800000 */
[----:B------:R-:W-:Y:S05]  /*1ec0*/  @!P0 BRA `(.L_x_31) ;  /* 0x0000000000048947 */ /* 0x000fea0003800000 */
[----:B------:R-:W-:Y:S01]  /*1ed0*/  BPT.TRAP 0x1 ;  /* 0x000000040000795c */ /* 0x000fe20000300000 */
.L_x_31:
[----:B------:R-:W-:Y:S01]  /*1ee0*/  ISETP.NE.AND P1, PT, R102, RZ, PT ;  /* 0x000000ff6600720c */ /* 0x000fe20003f25270 */
[----:B------:R-:W-:Y:S01]  /*1ef0*/  BSSY B0, `(.L_x_32) ;  /* 0x000000e000007945 */ /* 0x000fe20003800000 */
[----:B------:R-:W-:-:S11]  /*1f00*/  ISETP.GT.U32.AND P0, PT, R18, 0x1, PT ;  /* 0x000000011200780c */ /* 0x000fd60003f04070 */
[----:B------:R-:W-:Y:S05]  /*1f10*/  @!P1 BRA `(.L_x_33) ;  /* 0x00000000002c9947 */ /* 0x000fea0003800000 */
[----:B------:R-:W-:-:S04]  /*1f20*/  UIADD3 UR6, UR44, UR41, URZ ;  /* 0x000000292c067290 */ /* 0x000fc8000fffe03f */
[----:B------:R-:W-:-:S04]  /*1f30*/  UIMAD.WIDE.U32 UR4, UR6, 0x24924925, URZ ;  /* 0x24924925060478a5 */ /* 0x000fc8000f8e003f */
[----:B------:R-:W-:-:S04]  /*1f40*/  UIADD3 UR4, UR6, -UR5, URZ ;  /* 0x8000000506047290 */ /* 0x000fc8000fffe03f */
[----:B------:R-:W-:-:S04]  /*1f50*/  ULEA.HI UR4, UR4, UR5, URZ, 0x1f ;  /* 0x0000000504047291 */ /* 0x000fc8000f8ff83f */
[----:B------:R-:W-:-:S04]  /*1f60*/  USHF.R.U32.HI UR4, URZ, 0x2, UR4 ;  /* 0x000000023f047899 */ /* 0x000fc80008011604 */
[----:B------:R-:W-:-:S06]  /*1f70*/  UIMAD UR4, UR4, -0x7, UR6 ;  /* 0xfffffff9040478a4 */ /* 0x000fcc000f8e0206 */
[----:B------:R-:W-:-:S04]  /*1f80*/  IMAD.U32 R3, RZ, RZ, UR4 ;  /* 0x00000004ff037e24 */ /* 0x000fc8000f8e00ff */
[----:B------:R-:W-:-:S04]  /*1f90*/  IMAD R0, R3, 0x8, R6 ;  /* 0x0000000803007824 */ /* 0x000fc800078e0206 */
[----:B------:R-:W-:-:S05]  /*1fa0*/  VIADD R0, R0, 0x38 ;  /* 0x0000003800007836 */ /* 0x000fca0000000000 */
[----:B------:R-:W-:-:S04]  /*1fb0*/  PRMT R0, R19, 0x654, R0 ;  /* 0x0000065413007816 */ /* 0x000fc80000000000 */
[----:B------:R0:W-:Y:S03]  /*1fc0*/  SYNCS.ARRIVE.TRANS64.RED.A1T0 RZ, [R0+URZ], RZ ;  /* 0x000000ff00ff79a7 */ /* 0x0001e6000810043f */
.L_x_33:
[----:B------:R-:W-:Y:S05]  /*1fd0*/  BSYNC B0 ;  /* 0x0000000000007941 */ /* 0x000fea0003800000 */
.L_x_32:
[----:B------:R-:W-:Y:S05]  /*1fe0*/  @P0 BRA `(.L_x_30) ;  /* 0x0000000000040947 */ /* 0x000fea0003800000 */
[----:B------:R-:W-:Y:S01]  /*1ff0*/  BPT.TRAP 0x1 ;  /* 0x000000040000795c */ /* 0x000fe20000300000 */
.L_x_30:
[----:B------:R-:W-:Y:S01]  /*2000*/  UISETP.GE.U32.AND UP1, UPT, UR43, 0x7, UPT ;  /* 0x000000072b00788c */ /* 0x000fe2000bf26070 */
[----:B------:R-:W-:Y:S01]  /*2010*/  IMAD.SHL.U32 R3, R100, 0x80, RZ ;  /* 0x0000008064037824 */ /* 0x000fe200078e00ff */
[----:B------:R-:W-:Y:S01]  /*2020*/  UIADD3 UR41, UR43, UR41, URZ ;  /* 0x000000292b297290 */ /* 0x000fe2000fffe03f */
[----:B------:R-:W-:Y:S01]  /*2030*/  SHF.R.S32.HI R13, RZ, 0x1f, R99 ;  /* 0x0000001fff0d7819 */ /* 0x000fe20000011463 */
[----:B------:R-:W-:Y:S01]  /*2040*/  ULDC UR10, c[0x0][0x288] ;  /* 0x0000a200000a7ab9 */ /* 0x000fe20000000800 */
[----:B------:R-:W-:Y:S01]  /*2050*/  IMAD.SHL.U32 R7, R101, 0x80, RZ ;  /* 0x0000008065077824 */ /* 0x000fe200078e00ff */
[C---:B------:R-:W-:Y:S01]  /*2060*/  LOP3.LUT R8, R3.reuse, 0x6, R94, 0xf8, !PT ;  /* 0x0000000603087812 */ /* 0x040fe200078ef85e */
[----:B------:R-:W-:Y:S01]  /*2070*/  UISETP.GT.U32.AND UP0, UPT, UR41, 0x6, UPT ;  /* 0x000000062900788c */ /* 0x000fe2000bf04070 */
[----:B------:R-:W-:Y:S01]  /*2080*/  ISETP.GE.AND P0, PT, R3, UR10, PT ;  /* 0x0000000a03007c0c */ /* 0x000fe2000bf06270 */
[----:B------:R-:W-:Y:S01]  /*2090*/  ULDC.64 UR6, c[0x0][0x5d0] ;  /* 0x0001740000067ab9 */ /* 0x000fe20000000a00 */
[----:B------:R-:W-:Y:S01]  /*20a0*/  ULDC UR11, c[0x0][0x284] ;  /* 0x0000a100000b7ab9 */ /* 0x000fe20000000800 */
[----:B------:R-:W-:Y:S01]  /*20b0*/  @UP1 UIMAD.WIDE.U32 UR4, UR41, 0x24924925, URZ ;  /* 0x24924925290418a5 */ /* 0x000fe2000f8e003f */
[----:B------:R-:W-:Y:S01]  /*20c0*/  SHF.R.S32.HI R9, RZ, 0x1f, R8 ;  /* 0x0000001fff097819 */ /* 0x000fe20000011408 */
[----:B0-----:R-:W-:Y:S01]  /*20d0*/  IMAD R0, R13, UR6, RZ ;  /* 0x000000060d007c24 */ /* 0x001fe2000f8e02ff */
[----:B------:R-:W-:Y:S01]  /*20e0*/  UISETP.LT.U32.AND UP0, UPT, UR43, 0x7, UP0 ;  /* 0x000000072b00788c */ /* 0x000fe20008701070 */
[----:B------:R-:W-:Y:S01]  /*20f0*/  ISETP.GE.OR P0, PT, R7, UR11, P0 ;  /* 0x0000000b07007c0c */ /* 0x000fe20008706670 */
[----:B------:R-:W-:Y:S01]  /*2100*/  @UP1 UIADD3 UR4, UR41, -UR5, URZ ;  /* 0x8000000529041290 */ /* 0x000fe2000fffe03f */
[C---:B------:R-:W-:Y:S01]  /*2110*/  IMAD R11, R99.reuse, UR7, R0 ;  /* 0x00000007630b7c24 */ /* 0x040fe2000f8e0200 */
[----:B------:R-:W-:Y:S01]  /*2120*/  ULDC.64 UR8, c[0x0][0x5c8] ;  /* 0x0001720000087ab9 */ /* 0x000fe20000000a00 */
[----:B------:R-:W-:Y:S01]  /*2130*/  IMAD.WIDE.U32 R4, R99, UR6, R8 ;  /* 0x0000000663047c25 */ /* 0x000fe2000f8e0008 */
[----:B------:R-:W-:-:S02]  /*2140*/  USEL UR6, URZ, 0x1, !UP0 ;  /* 0x000000013f067887 */ /* 0x000fc4000c000000 */
[----:B------:R-:W-:Y:S01]  /*2150*/  @UP1 ULEA.HI UR4, UR4, UR5, URZ, 0x1f ;  /* 0x0000000504041291 */ /* 0x000fe2000f8ff83f */
[----:B------:R-:W-:Y:S01]  /*2160*/  IMAD.WIDE R100, R101, 0x80, R22 ;  /* 0x0000008065647825 */ /* 0x000fe200078e0216 */
[----:B------:R-:W-:Y:S02]  /*2170*/  ULOP3.LUT UR40, UR40, UR6, URZ, 0x3c, !UPT ;  /* 0x0000000628287292 */ /* 0x000fe4000f8e3c3f */
[----:B------:R-:W-:Y:S01]  /*2180*/  @UP1 USHF.R.U32.HI UR4, URZ, 0x2, UR4 ;  /* 0x000000023f041899 */ /* 0x000fe20008011604 */
[----:B------:R-:W-:Y:S02]  /*2190*/  IMAD.IADD R5, R5, 0x1, R11 ;  /* 0x0000000105057824 */ /* 0x000fe400078e020b */
[----:B------:R-:W-:Y:S01]  /*21a0*/  IMAD R11, R101, UR8, RZ ;  /* 0x00000008650b7c24 */ /* 0x000fe2000f8e02ff */
[----:B------:R-:W-:Y:S01]  /*21b0*/  @UP1 ULOP3.LUT UR40, UR40, 0x1, UR4, 0x78, !UPT ;  /* 0x0000000128281892 */ /* 0x000fe2000f8e7804 */
[----:B------:R-:W-:-:S04]  /*21c0*/  IMAD.WIDE.U32 R104, R100, UR8, R4 ;  /* 0x0000000864687c25 */ /* 0x000fc8000f8e0004 */
[----:B------:R-:W-:Y:S02]  /*21d0*/  IMAD R11, R100, UR9, R11 ;  /* 0x00000009640b7c24 */ /* 0x000fe4000f8e020b */
[----:B------:R-:W-:Y:S01]  /*21e0*/  IMAD.MOV.U32 R0, RZ, RZ, -0x1 ;  /* 0xffffffffff007424 */ /* 0x000fe200078e00ff */
[----:B------:R-:W-:Y:S06]  /*21f0*/  @P0 BRA `(.L_x_34) ;  /* 0x0000004000040947 */ /* 0x000fec0003800000 */
[----:B-----5:R-:W-:Y:S01]  /*2200*/  FSETP.NEU.AND P1, PT, R89, RZ, PT ;  /* 0x000000ff5900720b */ /* 0x020fe20003f2d000 */
[----:B------:R-:W-:Y:S01]  /*2210*/  IMAD.IADD R4, R93, 0x1, -R3 ;  /* 0x000000015d047824 */ /* 0x000fe200078e0a03 */
[----:B------:R-:W-:Y:S01]  /*2220*/  BSSY B0, `(.L_x_34) ;  /* 0x00003fe000007945 */ /* 0x000fe20003800000 */
[----:B------:R-:W-:Y:S02]  /*2230*/  IMAD.IADD R3, R98, 0x1, -R7 ;  /* 0x0000000162037824 */ /* 0x000fe400078e0a07 */
[----:B------:R-:W-:Y:S01]  /*2240*/  IMAD.IADD R115, R105, 0x1, R11 ;  /* 0x0000000169737824 */ /* 0x000fe200078e020b */
[----:B------:R-:W-:-:S04]  /*2250*/  ISETP.GT.AND P0, PT, R4, RZ, PT ;  /* 0x000000ff0400720c */ /* 0x000fc80003f04270 */
[----:B------:R-:W-:-:S03]  /*2260*/  ISETP.GT.AND P3, PT, R3, RZ, P0 ;  /* 0x000000ff0300720c */ /* 0x000fc60000764270 */
[----:B------:R-:W-:Y:S10]  /*2270*/  @!P1 BRA `(.L_x_35) ;  /* 0x0000002c00289947 */ /* 0x000ff40003800000 */
[----:B------:R-:W0:Y:S01]  /*2280*/  LDC.64 R108, c[0x0][0x5b8] ;  /* 0x00016e00ff6c7b82 */ /* 0x000e220000000a00 */
[----:B------:R-:W-:-:S07]  /*2290*/  ULDC.64 UR4, c[0x0][0x5c0] ;  /* 0x0001700000047ab9 */ /* 0x000fce0000000a00 */
[----:B------:R-:W1:Y:S08]  /*22a0*/  LDC.64 R110, c[0x0][0x5b0] ;  /* 0x00016c00ff6e7b82 */ /* 0x000e700000000a00 */
[----:B------:R-:W2:Y:S01]  /*22b0*/  LDC.64 R112, c[0x0][0x5a8] ;  /* 0x00016a00ff707b82 */ /* 0x000ea20000000a00 */
[-C--:B0-----:R-:W-:Y:S02]  /*22c0*/  IMAD R6, R13, R108.reuse, RZ ;  /* 0x0000006c0d067224 */ /* 0x081fe400078e02ff */
[----:B------:R-:W-:-:S04]  /*22d0*/  IMAD.WIDE.U32 R106, R99, R108, R8 ;  /* 0x0000006c636a7225 */ /* 0x000fc800078e0008 */
[----:B------:R-:W-:Y:S02]  /*22e0*/  IMAD R105, R99, R109, R6 ;  /* 0x0000006d63697224 */ /* 0x000fe400078e0206 */
[-C--:B-1----:R-:W-:Y:S02]  /*22f0*/  IMAD R5, R101, R110.reuse, RZ ;  /* 0x0000006e65057224 */ /* 0x082fe400078e02ff */
[----:B------:R-:W-:Y:S02]  /*2300*/  IMAD.IADD R13, R107, 0x1, R105 ;  /* 0x000000016b0d7824 */ /* 0x000fe400078e0269 */
[----:B------:R-:W-:Y:S02]  /*2310*/  IMAD.MOV.U32 R12, RZ, RZ, R106 ;  /* 0x000000ffff0c7224 */ /* 0x000fe400078e006a */
[C---:B------:R-:W-:Y:S02]  /*2320*/  IMAD R109, R100.reuse, R111, R5 ;  /* 0x0000006f646d7224 */ /* 0x040fe400078e0205 */
[----:B------:R-:W-:-:S04]  /*2330*/  IMAD.WIDE.U32 R6, R100, R110, R12 ;  /* 0x0000006e64067225 */ /* 0x000fc800078e000c */
[----:B------:R-:W-:Y:S01]  /*2340*/  IMAD.IADD R5, R7, 0x1, R109 ;  /* 0x0000000107057824 */ /* 0x000fe200078e026d */
[----:B--2---:R-:W-:-:S04]  /*2350*/  LEA R14, P1, R6, R112, 0x1 ;  /* 0x00000070060e7211 */ /* 0x004fc800078208ff */
[----:B------:R-:W-:-:S05]  /*2360*/  LEA.HI.X R15, R6, R113, R5, 0x1, P1 ;  /* 0x00000071060f7211 */ /* 0x000fca00008f0c05 */
[----:B------:R0:W2:Y:S01]  /*2370*/  @P3 LDG.E.LTC128B.U16 R5, desc[UR38][R14.64] ;  /* 0x000000260e053981 */ /* 0x0000a2000c1e1520 */
[----:B------:R-:W-:Y:S01]  /*2380*/  IMAD.WIDE.U32 R6, R100, R110, R8 ;  /* 0x0000006e64067225 */ /* 0x000fe200078e0008 */
[----:B------:R-:W-:Y:S03]  /*2390*/  BSSY B1, `(.L_x_36) ;  /* 0x0000013000017945 */ /* 0x000fe60003800000 */
[----:B------:R-:W-:Y:S02]  /*23a0*/  IMAD.IADD R7, R109, 0x1, R7 ;  /* 0x000000016d077824 */ /* 0x000fe400078e0207 */
[----:B------:R-:W-:Y:S01]  /*23b0*/  IMAD.WIDE.U32 R20, R99, R108, R6 ;  /* 0x0000006c63147225 */ /* 0x000fe200078e0006 */
[----:B0-----:R-:W-:-:S03]  /*23c0*/  SHF.L.U64.HI R15, R110, 0x3, R111 ;  /* 0x000000036e0f7819 */ /* 0x001fc6000001026f */
[----:B------:R-:W-:Y:S01]  /*23d0*/  IMAD.IADD R7, R105, 0x1, R21 ;  /* 0x0000000169077824 */ /* 0x000fe200078e0215 */
[----:B------:R-:W-:Y:S01]  /*23e0*/  LEA R6, P4, R20, R112, 0x1 ;  /* 0x0000007014067211 */ /* 0x000fe200078808ff */
[----:B------:R-:W-:-:S03]  /*23f0*/  IMAD.SHL.U32 R14, R110, 0x8, RZ ;  /* 0x000000086e0e7824 */ /* 0x000fc600078e00ff */
[----:B------:R-:W-:Y:S01]  /*2400*/  LEA.HI.X R7, R20, R113, R7, 0x1, P4 ;  /* 0x0000007114077211 */ /* 0x000fe200020f0c07 */
[----:B--2---:R-:W-:-:S05]  /*2410*/  HADD2.F32 R10, -RZ, R5.H0_H0 ;  /* 0x20000005ff0a7230 */ /* 0x004fca0000004100 */
[----:B------:R-:W-:Y:S01]  /*2420*/  FMUL R11, R10, R89 ;  /* 0x000000590a0b7220 */ /* 0x000fe20000400000 */
[----:B------:R-:W-:-:S03]  /*2430*/  LEA R10, P1, R104, UR4, 0x1 ;  /* 0x00000004680a7c11 */ /* 0x000fc6000f8208ff */
[----:B------:R-:W-:Y:S01]  /*2440*/  FFMA R24, R24, R88, R11 ;  /* 0x0000005818187223 */ /* 0x000fe2000000000b */
[----:B------:R-:W-:Y:S02]  /*2450*/  LEA.HI.X R11, R104, UR5, R115, 0x1, P1 ;  /* 0x00000005680b7c11 */ /* 0x000fe400088f0c73 */
[----:B------:R-:W-:Y:S02]  /*2460*/  ISETP.GT.AND P1, PT, R4, 0x1, PT ;  /* 0x000000010400780c */ /* 0x000fe40003f24270 */
[----:B------:R-:W-:Y:S02]  /*2470*/  F2FP.F16.F32.PACK_AB R24, RZ, R24 ;  /* 0x00000018ff18723e */ /* 0x000fe400000000ff */
[----:B------:R-:W-:-:S03]  /*2480*/  ISETP.GT.AND P2, PT, R3, RZ, P1 ;  /* 0x000000ff0300720c */ /* 0x000fc60000f44270 */
[----:B------:R0:W-:Y:S10]  /*2490*/  @P3 STG.E.U16 desc[UR38][R10.64], R24 ;  /* 0x000000180a003986 */ /* 0x0001f4000c101526 */
[----:B------:R-:W-:Y:S05]  /*24a0*/  @!P2 BRA `(.L_x_37) ;  /* 0x000000000004a947 */ /* 0x000fea0003800000 */
[----:B------:R1:W5:Y:S02]  /*24b0*/  LDG.E.LTC128B.U16 R5, desc[UR38][R6.64+0x2] ;  /* 0x0000022606057981 */ /* 0x000364000c1e1520 */
.L_x_37:
[----:B------:R-:W-:Y:S05]  /*24c0*/  BSYNC B1 ;  /* 0x0000000000017941 */ /* 0x000fea0003800000 */
.L_x_36:
[----:B-----5:R-:W-:Y:S01]  /*24d0*/  HADD2.F32 R12, -RZ, R5.H0_H0 ;  /* 0x20000005ff0c7230 */ /* 0x020fe20000004100 */
[----:B------:R-:W-:Y:S01]  /*24e0*/  ISETP.GT.AND P0, PT, R3, 0x8, P0 ;  /* 0x000000080300780c */ /* 0x000fe20000704270 */
[----:B------:R-:W-:Y:S01]  /*24f0*/  IMAD.WIDE.U32 R20, R100, R110, R14 ;  /* 0x0000006e64147225 */ /* 0x000fe200078e000e */
[----:B0-----:R-:W-:-:S03]  /*2500*/  PRMT R24, R5, 0x7610, R24 ;  /* 0x0000761005187816 */ /* 0x001fc60000000018 */
[----:B------:R-:W-:Y:S01]  /*2510*/  FMUL R12, R12, R89 ;  /* 0x000000590c0c7220 */ /* 0x000fe20000400000 */
[----:B------:R-:W-:Y:S01]  /*2520*/  IMAD.IADD R109, R109, 0x1, R21 ;  /* 0x000000016d6d7824 */ /* 0x000fe200078e0215 */
[----:B------:R-:W-:Y:S02]  /*2530*/  IADD3 R106, P3, R106, R20, RZ ;  /* 0x000000146a6a7210 */ /* 0x000fe40007f7e0ff */
[----:B------:R-:W-:-:S03]  /*2540*/  FFMA R12, R25, R88, R12 ;  /* 0x00000058190c7223 */ /* 0x000fc6000000000c */
[----:B------:R-:W-:Y:S01]  /*2550*/  IMAD.X R13, R109, 0x1, R13, P3 ;  /* 0x000000016d0d7824 */ /* 0x000fe200018e060d */
[C---:B------:R-:W-:Y:S02]  /*2560*/  LEA R14, P3, R106.reuse, R112, 0x1 ;  /* 0x000000706a0e7211 */ /* 0x040fe400078608ff */
[----:B------:R-:W-:Y:S02]  /*2570*/  F2FP.F16.F32.PACK_AB R12, RZ, R12 ;  /* 0x0000000cff0c723e */ /* 0x000fe400000000ff */
[----:B------:R-:W-:Y:S02]  /*2580*/  LEA.HI.X R15, R106, R113, R13, 0x1, P3 ;  /* 0x000000716a0f7211 */ /* 0x000fe400018f0c0d */
[----:B------:R-:W-:-:S05]  /*2590*/  PRMT R21, R12, 0x7610, R21 ;  /* 0x000076100c157816 */ /* 0x000fca0000000015 */
[----:B------:R0:W-:Y:S04]  /*25a0*/  @P2 STG.E.U16 desc[UR38][R10.64+0x2], R21 ;  /* 0x000002150a002986 */ /* 0x0001e8000c101526 */
[----:B------:R-:W2:Y:S01]  /*25b0*/  @P0 LDG.E.LTC128B.U16 R24, desc[UR38][R14.64] ;  /* 0x000000260e180981 */ /* 0x000ea2000c1e1520 */
[----:B------:R-:W-:Y:S01]  /*25c0*/  IADD3 R20, P2, R8, R20, RZ ;  /* 0x0000001408147210 */ /* 0x000fe20007f5e0ff */
[----:B------:R-:W-:Y:S01]  /*25d0*/  BSSY B1, `(.L_x_38) ;  /* 0x0000011000017945 */ /* 0x000fe20003800000 */
[C---:B------:R-:W-:Y:S02]  /*25e0*/  SHF.L.U64.HI R13, R90.reuse, 0x1, R91 ;  /* 0x000000015a0d7819 */ /* 0x040fe4000001025b */
[----:B------:R-:W-:Y:S01]  /*25f0*/  ISETP.GT.AND P1, PT, R3, 0x8, P1 ;  /* 0x000000080300780c */ /* 0x000fe20000f24270 */
[----:B0-----:R-:W-:Y:S01]  /*2600*/  IMAD.X R21, R9, 0x1, R109, P2 ;  /* 0x0000000109157824 */ /* 0x001fe200010e066d */
[----:B------:R-:W-:Y:S01]  /*2610*/  LEA R12, P2, R90, R10, 0x1 ;  /* 0x0000000a5a0c7211 */ /* 0x000fe200078408ff */
[----:B------:R-:W-:-:S04]  /*2620*/  IMAD.WIDE.U32 R20, R99, R108, R20 ;  /* 0x0000006c63147225 */ /* 0x000fc800078e0014 */
[----:B------:R-:W-:Y:S02]  /*2630*/  IMAD.X R13, R13, 0x1, R11, P2 ;  /* 0x000000010d0d7824 */ /* 0x000fe400010e060b */
[----:B------:R-:W-:Y:S02]  /*2640*/  IMAD.IADD R9, R105, 0x1, R21 ;  /* 0x0000000169097824 */ /* 0x000fe400078e0215 */
[----:B--2---:R-:W-:-:S05]  /*2650*/  HADD2.F32 R8, -RZ, R24.H0_H0 ;  /* 0x20000018ff087230 */ /* 0x004fca0000004100 */
[----:B------:R-:W-:Y:S01]  /*2660*/  FMUL R5, R8, R89 ;  /* 0x0000005908057220 */ /* 0x000fe20000400000 */
[----:B------:R-:W-:-:S03]  /*2670*/  LEA R8, P3, R20, R112, 0x1 ;  /* 0x0000007014087211 */ /* 0x000fc600078608ff */
[----:B------:R-:W-:Y:S01]  /*2680*/  FFMA R5, R26, R88, R5 ;  /* 0x000000581a057223 */ /* 0x000fe20000000005 */
[----:B------:R-:W-:-:S04]  /*2690*/  LEA.HI.X R9, R20, R113, R9, 0x1, P3 ;  /* 0x0000007114097211 */ /* 0x000fc800018f0c09 */
[----:B------:R-:W-:-:S05]  /*26a0*/  F2FP.F16.F32.PACK_AB R5, RZ, R5 ;  /* 0x00000005ff05723e */ /* 0x000fca00000000ff */
[----:B------:R0:W-:Y:S01]  /*26b0*/  @P0 STG.E.U16 desc[UR38][R12.64], R5 ;  /* 0x000000050c000986 */ /* 0x0001e2000c101526 */
[----:B------:R-:W-:Y:S05]  /*26c0*/  @!P1 BRA `(.L_x_39) ;  /* 0x0000000000049947 */ /* 0x000fea0003800000 */
[----:B------:R2:W5:Y:S02]  /*26d0*/  LDG.E.LTC128B.U16 R24, desc[UR38][R8.64+0x2] ;  /* 0x0000022608187981 */ /* 0x000564000c1e1520 */
.L_x_39:
[----:B------:R-:W-:Y:S05]  /*26e0*/  BSYNC B1 ;  /* 0x0000000000017941 */ /* 0x000fea0003800000 */
.L_x_38:
[----:B-----5:R-:W-:Y:S01]  /*26f0*/  HADD2.F32 R14, -RZ, R24.H0_H0 ;  /* 0x20000018ff0e7230 */ /* 0x020fe20000004100 */
[----:B------:R-:W-:Y:S01]  /*2700*/  ISETP.GT.AND P0, PT, R4, 0x8, PT ;  /* 0x000000080400780c */ /* 0x000fe20003f04270 */
[----:B------:R-:W-:Y:S03]  /*2710*/  BSSY B1, `(.L_x_40) ;  /* 0x0000008000017945 */ /* 0x000fe60003800000 */
[----:B------:R-:W-:Y:S01]  /*2720*/  FMUL R14, R14, R89 ;  /* 0x000000590e0e7220 */ /* 0x000fe20000400000 */
[----:B------:R-:W-:-:S03]  /*2730*/  ISETP.GT.AND P2, PT, R3, RZ, P0 ;  /* 0x000000ff0300720c */ /* 0x000fc60000744270 */
[----:B------:R-:W-:-:S05]  /*2740*/  FFMA R14, R27, R88, R14 ;  /* 0x000000581b0e7223 */ /* 0x000fca000000000e */
[----:B------:R-:W-:-:S05]  /*2750*/  F2FP.F16.F32.PACK_AB R14, RZ, R14 ;  /* 0x0000000eff0e723e */ /* 0x000fca00000000ff */
[----:B------:R3:W-:Y:S01]  /*2760*/  @P1 STG.E.U16 desc[UR38][R12.64+0x2], R14 ;  /* 0x0000020e0c001986 */ /* 0x0007e2000c101526 */
[----:B------:R-:W-:Y:S05]  /*2770*/  @!P2 BRA `(.L_x_41) ;  /* 0x000000000004a947 */ /* 0x000fea0003800000 */
[----:B------:R4:W5:Y:S02]  /*2780*/  LDG.E.LTC128B.U16 R24, desc[UR38][R6.64+0x10] ;  /* 0x0000102606187981 */ /* 0x000964000c1e1520 */
.L_x_41:
[----:B------:R-:W-:Y:S05]  /*2790*/  BSYNC B1 ;  /* 0x0000000000017941 */ /* 0x000fea0003800000 */
.L_x_40:
[----:B---3-5:R-:W-:Y:S01]  /*27a0*/  HADD2.F32 R14, -RZ, R24.H0_H0 ;  /* 0x20000018ff0e7230 */ /* 0x028fe20000004100 */
[----:B------:R-:W-:Y:S01]  /*27b0*/  ISETP.GT.AND P1, PT, R4, 0x9, PT ;  /* 0x000000090400780c */ /* 0x000fe20003f24270 */
[----:B------:R-:W-:Y:S03]  /*27c0*/  BSSY B1, `(.L_x_42) ;  /* 0x0000008000017945 */ /* 0x000fe60003800000 */
[----:B0-----:R-:W-:Y:S01]  /*27d0*/  FMUL R5, R14, R89 ;  /* 0x000000590e057220 */ /* 0x001fe20000400000 */
[----:B------:R-:W-:-:S03]  /*27e0*/  ISETP.GT.AND P3, PT, R3, RZ, P1 ;  /* 0x000000ff0300720c */ /* 0x000fc60000f64270 */
[----:B------:R-:W-:-:S05]  /*27f0*/  FFMA R5, R28, R88, R5 ;  /* 0x000000581c057223 */ /* 0x000fca0000000005 */
[----:B------:R-:W-:-:S05]  /*2800*/  F2FP.F16.F32.PACK_AB R5, RZ, R5 ;  /* 0x00000005ff05723e */ /* 0x000fca00000000ff */
[----:B------:R0:W-:Y:S01]  /*2810*/  @P2 STG.E.U16 desc[UR38][R10.64+0x10], R5 ;  /* 0x000010050a002986 */ /* 0x0001e2000c101526 */
[----:B------:R-:W-:Y:S05]  /*2820*/  @!P3 BRA `(.L_x_43) ;  /* 0x000000000004b947 */ /* 0x000fea0003800000 */
[----:B------:R3:W5:Y:S02]  /*2830*/  LDG.E.LTC128B.U16 R24, desc[UR38][R6.64+0x12] ;  /* 0x0000122606187981 */ /* 0x000764000c1e1520 */
.L_x_43:
[----:B------:R-:W-:Y:S05]  /*2840*/  BSYNC B1 ;  /* 0x0000000000017941 */ /* 0x000fea0003800000 */
.L_x_42:
[----:B-----5:R-:W-:Y:S01]  /*2850*/  HADD2.F32 R14, -RZ, R24.H0_H0 ;  /* 0x20000018ff0e7230 */ /* 0x020fe20000004100 */
[----:B------:R-:W-:Y:S01]  /*2860*/  ISETP.GT.AND P0, PT, R3, 0x8, P0 ;  /* 0x000000080300780c */ /* 0x000fe20000704270 */
[----:B------:R-:W-:Y:S03]  /*2870*/  BSSY B1, `(.L_x_44) ;  /* 0x0000007000017945 */ /* 0x000fe60003800000 */
[----:B------:R-:W-:-:S04]  /*2880*/  FMUL R14, R14, R89 ;  /* 0x000000590e0e7220 */ /* 0x000fc80000400000 */
[----:B------:R-:W-:-:S05]  /*2890*/  FFMA R14, R29, R88, R14 ;  /* 0x000000581d0e7223 */ /* 0x000fca000000000e */
[----:B------:R-:W-:-:S05]  /*28a0*/  F2FP.F16.F32.PACK_AB R14, RZ, R14 ;  /* 0x0000000eff0e723e */ /* 0x000fca00000000ff */
[----:B------:R0:W-:Y:S01]  /*28b0*/  @P3 STG.E.U16 desc[UR38][R10.64+0x12], R14 ;  /* 0x0000120e0a003986 */ /* 0x0001e2000c101526 */
[----:B------:R-:W-:Y:S05]  /*28c0*/  @!P0 BRA `(.L_x_45) ;  /* 0x0000000000048947 */ /* 0x000fea0003800000 */
[----:B------:R0:W5:Y:S02]  /*28d0*/  LDG.E.LTC128B.U16 R24, desc[UR38][R8.64+0x10] ;  /* 0x0000102608187981 */ /* 0x000164000c1e1520 */
.L_x_45:
[----:B------:R-:W-:Y:S05]  /*28e0*/  BSYNC B1 ;  /* 0x0000000000017941 */ /* 0x000fea0003800000 */
.L_x_44:
[----:B0----5:R-:W-:Y:S01]  /*28f0*/  HADD2.F32 R14, -RZ, R24.H0_H0 ;  /* 0x20000018ff0e7230 */ /* 0x021fe20000004100 */
        /* <DEDUP_REMOVED lines=8> */
.L_x_47:
[----:B------:R-:W-:Y:S05]  /*2980*/  BSYNC B1 ;  /* 0x0000000000017941 */ /* 0x000fea0003800000 */
.L_x_46:
        /* <DEDUP_REMOVED lines=10> */
.L_x_49:
[----:B------:R-:W-:Y:S05]  /*2a30*/  BSYNC B1 ;  /* 0x0000000000017941 */ /* 0x000fea0003800000 */
.L_x_48:
[----:B0----5:R-:W-:Y:S01]  /*2a40*/  HADD2.F32 R14, -RZ, R24.H0_H0 ;  /* 0x20000018ff0e7230 */ /* 0x021fe20000004100 */
        /* <DEDUP_REMOVED lines=9> */
.L_x_51:
[----:B------:R-:W-:Y:S05]  /*2ae0*/  BSYNC B1 ;  /* 0x0000000000017941 */ /* 0x000fea0003800000 */
.L_x_50:
        /* <DEDUP_REMOVED lines=9> */
.L_x_53:
[----:B------:R-:W-:Y:S05]  /*2b80*/  BSYNC B1 ;  /* 0x0000000000017941 */ /* 0x000fea0003800000 */
.L_x_52:
        /* <DEDUP_REMOVED lines=9> */
.L_x_55:
[----:B------:R-:W-:Y:S05]  /*2c20*/  BSYNC B1 ;  /* 0x0000000000017941 */ /* 0x000fea0003800000 */
.L_x_54:
        /* <DEDUP_REMOVED lines=10> */
.L_x_57:
[----:B------:R-:W-:Y:S05]  /*2cd0*/  BSYNC B1 ;  /* 0x0000000000017941 */ /* 0x000fea0003800000 */
.L_x_56:
        /* <DEDUP_REMOVED lines=10> */
.L_x_59:
[----:B------:R-:W-:Y:S05]  /*2d80*/  BSYNC B1 ;  /* 0x0000000000017941 */ /* 0x000fea0003800000 */
.L_x_58:
        /* <DEDUP_REMOVED lines=9> */
.L_x_61:
[----:B------:R-:W-:Y:S05]  /*2e20*/  BSYNC B1 ;  /* 0x0000000000017941 */ /* 0x000fea0003800000 */
.L_x_60:
        /* <DEDUP_REMOVED lines=9> */
.L_x_63:
[----:B------:R-:W-:Y:S05]  /*2ec0*/  BSYNC B1 ;  /* 0x0000000000017941 */ /* 0x000fea0003800000 */
.L_x_62:
        /* <DEDUP_REMOVED lines=10> */
.L_x_65:
[----:B------:R-:W-:Y:S05]  /*2f70*/  BSYNC B1 ;  /* 0x0000000000017941 */ /* 0x000fea0003800000 */
.L_x_64:
        /* <DEDUP_REMOVED lines=10> */
.L_x_67:
[----:B------:R-:W-:Y:S05]  /*3020*/  BSYNC B1 ;  /* 0x0000000000017941 */ /* 0x000fea0003800000 */
.L_x_66:
        /* <DEDUP_REMOVED lines=9> */
.L_x_69:
[----:B------:R-:W-:Y:S05]  /*30c0*/  BSYNC B1 ;  /* 0x0000000000017941 */ /* 0x000fea0003800000 */
.L_x_68:
        /* <DEDUP_REMOVED lines=9> */
.L_x_71:
[----:B------:R-:W-:Y:S05]  /*3160*/  BSYNC B1 ;  /* 0x0000000000017941 */ /* 0x000fea0003800000 */
.L_x_70:
        /* <DEDUP_REMOVED lines=10> */
.L_x_73:
[----:B------:R-:W-:Y:S05]  /*3210*/  BSYNC B1 ;  /* 0x0000000000017941 */ /* 0x000fea0003800000 */
.L_x_72:
        /* <DEDUP_REMOVED lines=10> */
.L_x_75:
[----:B------:R-:W-:Y:S05]  /*32c0*/  BSYNC B1 ;  /* 0x0000000000017941 */ /* 0x000fea0003800000 */
.L_x_74:
        /* <DEDUP_REMOVED lines=9> */
.L_x_77:
[----:B------:R-:W-:Y:S05]  /*3360*/  BSYNC B1 ;  /* 0x0000000000017941 */ /* 0x000fea0003800000 */
.L_x_76:
        /* <DEDUP_REMOVED lines=9> */
.L_x_79:
[----:B------:R-:W-:Y:S05]  /*3400*/  BSYNC B1 ;  /* 0x0000000000017941 */ /* 0x000fea0003800000 */
.L_x_78:
        /* <DEDUP_REMOVED lines=10> */
.L_x_81:
[----:B------:R-:W-:Y:S05]  /*34b0*/  BSYNC B1 ;  /* 0x0000000000017941 */ /* 0x000fea0003800000 */
.L_x_80:
        /* <DEDUP_REMOVED lines=10> */
.L_x_83:
[----:B------:R-:W-:Y:S05]  /*3560*/  BSYNC B1 ;  /* 0x0000000000017941 */ /* 0x000fea0003800000 */
.L_x_82:
        /* <DEDUP_REMOVED lines=9> */
.L_x_85:
[----:B------:R-:W-:Y:S05]  /*3600*/  BSYNC B1 ;  /* 0x0000000000017941 */ /* 0x000fea0003800000 */
.L_x_84:
        /* <DEDUP_REMOVED lines=9> */
.L_x_87:
[----:B------:R-:W-:Y:S05]  /*36a0*/  BSYNC B1 ;  /* 0x0000000000017941 */ /* 0x000fea0003800000 */
.L_x_86:
        /* <DEDUP_REMOVED lines=10> */
.L_x_89:
[----:B------:R-:W-:Y:S05]  /*3750*/  BSYNC B1 ;  /* 0x0000000000017941 */ /* 0x000fea0003800000 */
.L_x_88:
        /* <DEDUP_REMOVED lines=10> */
.L_x_91:
[----:B------:R-:W-:Y:S05]  /*3800*/  BSYNC B1 ;  /* 0x0000000000017941 */ /* 0x000fea0003800000 */
.L_x_90:
        /* <DEDUP_REMOVED lines=9> */
.L_x_93:
[----:B------:R-:W-:Y:S05]  /*38a0*/  BSYNC B1 ;  /* 0x0000000000017941 */ /* 0x000fea0003800000 */
.L_x_92:
        /* <DEDUP_REMOVED lines=9> */
.L_x_95:
[----:B------:R-:W-:Y:S05]  /*3940*/  BSYNC B1 ;  /* 0x0000000000017941 */ /* 0x000fea0003800000 */
.L_x_94:
        /* <DEDUP_REMOVED lines=10> */
.L_x_97:
[----:B------:R-:W-:Y:S05]  /*39f0*/  BSYNC B1 ;  /* 0x0000000000017941 */ /* 0x000fea0003800000 */
.L_x_96:
        /* <DEDUP_REMOVED lines=10> */
.L_x_99:
[----:B------:R-:W-:Y:S05]  /*3aa0*/  BSYNC B1 ;  /* 0x0000000000017941 */ /* 0x000fea0003800000 */
.L_x_98:
        /* <DEDUP_REMOVED lines=9> */
.L_x_101:
[----:B------:R-:W-:Y:S05]  /*3b40*/  BSYNC B1 ;  /* 0x0000000000017941 */ /* 0x000fea0003800000 */
.L_x_100:
        /* <DEDUP_REMOVED lines=9> */
.L_x_103:
[----:B------:R-:W-:Y:S05]  /*3be0*/  BSYNC B1 ;  /* 0x0000000000017941 */ /* 0x000fea0003800000 */
.L_x_102:
        /* <DEDUP_REMOVED lines=10> */
.L_x_105:
[----:B------:R-:W-:Y:S05]  /*3c90*/  BSYNC B1 ;  /* 0x0000000000017941 */ /* 0x000fea0003800000 */
.L_x_104:
        /* <DEDUP_REMOVED lines=10> */
.L_x_107:
[----:B------:R-:W-:Y:S05]  /*3d40*/  BSYNC B1 ;  /* 0x0000000000017941 */ /* 0x000fea0003800000 */
.L_x_106:
        /* <DEDUP_REMOVED lines=9> */
.L_x_109:
[----:B------:R-:W-:Y:S05]  /*3de0*/  BSYNC B1 ;  /* 0x0000000000017941 */ /* 0x000fea0003800000 */
.L_x_108:
        /* <DEDUP_REMOVED lines=9> */
.L_x_111:
[----:B------:R-:W-:Y:S05]  /*3e80*/  BSYNC B1 ;  /* 0x0000000000017941 */ /* 0x000fea0003800000 */
.L_x_110:
        /* <DEDUP_REMOVED lines=10> */
.L_x_113:
[----:B------:R-:W-:Y:S05]  /*3f30*/  BSYNC B1 ;  /* 0x0000000000017941 */ /* 0x000fea0003800000 */
.L_x_112:
        /* <DEDUP_REMOVED lines=10> */
.L_x_115:
[----:B------:R-:W-:Y:S05]  /*3fe0*/  BSYNC B1 ;  /* 0x0000000000017941 */ /* 0x000fea0003800000 */
.L_x_114:
        /* <DEDUP_REMOVED lines=9> */
.L_x_117:
[----:B------:R-:W-:Y:S05]  /*4080*/  BSYNC B1 ;  /* 0x0000000000017941 */ /* 0x000fea0003800000 */
.L_x_116:
        /* <DEDUP_REMOVED lines=9> */
.L_x_119:
[----:B------:R-:W-:Y:S05]  /*4120*/  BSYNC B1 ;  /* 0x0000000000017941 */ /* 0x000fea0003800000 */
.L_x_118:
        /* <DEDUP_REMOVED lines=10> */
.L_x_121:
[----:B------:R-:W-:Y:S05]  /*41d0*/  BSYNC B1 ;  /* 0x0000000000017941 */ /* 0x000fea0003800000 */
.L_x_120:
        /* <DEDUP_REMOVED lines=10> */
.L_x_123:
[----:B------:R-:W-:Y:S05]  /*4280*/  BSYNC B1 ;  /* 0x0000000000017941 */ /* 0x000fea0003800000 */
.L_x_122:
        /* <DEDUP_REMOVED lines=9> */
.L_x_125:
[----:B------:R-:W-:Y:S05]  /*4320*/  BSYNC B1 ;  /* 0x0000000000017941 */ /* 0x000fea0003800000 */
.L_x_124:
        /* <DEDUP_REMOVED lines=9> */
.L_x_127:
[----:B------:R-:W-:Y:S05]  /*43c0*/  BSYNC B1 ;  /* 0x0000000000017941 */ /* 0x000fea0003800000 */
.L_x_126:
        /* <DEDUP_REMOVED lines=10> */
.L_x_129:
[----:B------:R-:W-:Y:S05]  /*4470*/  BSYNC B1 ;  /* 0x0000000000017941 */ /* 0x000fea0003800000 */
.L_x_128:
        /* <DEDUP_REMOVED lines=10> */
.L_x_131:
[----:B------:R-:W-:Y:S05]  /*4520*/  BSYNC B1 ;  /* 0x0000000000017941 */ /* 0x000fea0003800000 */
.L_x_130:
        /* <DEDUP_REMOVED lines=9> */
.L_x_133:
[----:B------:R-:W-:Y:S05]  /*45c0*/  BSYNC B1 ;  /* 0x0000000000017941 */ /* 0x000fea0003800000 */
.L_x_132:
        /* <DEDUP_REMOVED lines=9> */
.L_x_135:
[----:B------:R-:W-:Y:S05]  /*4660*/  BSYNC B1 ;  /* 0x0000000000017941 */ /* 0x000fea0003800000 */
.L_x_134:
        /* <DEDUP_REMOVED lines=10> */
.L_x_137:
[----:B------:R-:W-:Y:S05]  /*4710*/  BSYNC B1 ;  /* 0x0000000000017941 */ /* 0x000fea0003800000 */
.L_x_136:
        /* <DEDUP_REMOVED lines=10> */
.L_x_139:
[----:B------:R-:W-:Y:S05]  /*47c0*/  BSYNC B1 ;  /* 0x0000000000017941 */ /* 0x000fea0003800000 */
.L_x_138:
        /* <DEDUP_REMOVED lines=9> */
.L_x_141:
[----:B------:R-:W-:Y:S05]  /*4860*/  BSYNC B1 ;  /* 0x0000000000017941 */ /* 0x000fea0003800000 */
.L_x_140:
        /* <DEDUP_REMOVED lines=9> */
.L_x_143:
[----:B------:R-:W-:Y:S05]  /*4900*/  BSYNC B1 ;  /* 0x0000000000017941 */ /* 0x000fea0003800000 */
.L_x_142:
        /* <DEDUP_REMOVED lines=10> */
.L_x_145:
[----:B------:R-:W-:Y:S05]  /*49b0*/  BSYNC B1 ;  /* 0x0000000000017941 */ /* 0x000fea0003800000 */
.L_x_144:
        /* <DEDUP_REMOVED lines=10> */
.L_x_147:
[----:B------:R-:W-:Y:S05]  /*4a60*/  BSYNC B1 ;  /* 0x0000000000017941 */ /* 0x000fea0003800000 */
.L_x_146:
        /* <DEDUP_REMOVED lines=9> */
.L_x_149:
[----:B------:R-:W-:Y:S05]  /*4b00*/  BSYNC B1 ;  /* 0x0000000000017941 */ /* 0x000fea0003800000 */
.L_x_148:
        /* <DEDUP_REMOVED lines=9> */
.L_x_151:
[----:B------:R-:W-:Y:S05]  /*4ba0*/  BSYNC B1 ;  /* 0x0000000000017941 */ /* 0x000fea0003800000 */
.L_x_150:
        /* <DEDUP_REMOVED lines=10> */
.L_x_153:
[----:B------:R-:W-:Y:S05]  /*4c50*/  BSYNC B1 ;  /* 0x0000000000017941 */ /* 0x000fea0003800000 */
.L_x_152:
[----:B0----5:R-:W-:Y:S01]  /*4c60*/  HADD2.F32 R14, -RZ, R24.H0_H0 ;  /* 0x20000018ff0e7230 */ /* 0x021fe20000004100 */
[----:B------:R-:W-:Y:S01]  /*4c70*/  ISETP.GT.AND P1, PT, R4, 0x79, PT ;  /* 0x000000790400780c */ /* 0x000fe20003f24270 */
[----:B------:R-:W-:Y:S01]  /*4c80*/  @P2 IMAD.MOV.U32 R4, RZ, RZ, R10 ;  /* 0x000000ffff042224 */ /* 0x000fe200078e000a */
[----:B------:R-:W-:Y:S02]  /*4c90*/  BSSY B1, `(.L_x_154) ;  /* 0x000000a000017945 */ /* 0x000fe40003800000 */
[----:B------:R-:W-:Y:S01]  /*4ca0*/  FMUL R5, R14, R89 ;  /* 0x000000590e057220 */ /* 0x000fe20000400000 */
[----:B------:R-:W-:-:S03]  /*4cb0*/  ISETP.GT.AND P3, PT, R3, RZ, P1 ;  /* 0x000000ff0300720c */ /* 0x000fc60000f64270 */
[----:B------:R-:W-:-:S05]  /*4cc0*/  FFMA R5, R84, R88, R5 ;  /* 0x0000005854057223 */ /* 0x000fca0000000005 */
[----:B------:R-:W-:-:S04]  /*4cd0*/  F2FP.F16.F32.PACK_AB R5, RZ, R5 ;  /* 0x00000005ff05723e */ /* 0x000fc800000000ff */
[----:B------:R-:W-:Y:S01]  /*4ce0*/  PRMT R14, R5, 0x7610, R14 ;  /* 0x00007610050e7816 */ /* 0x000fe2000000000e */
[----:B------:R-:W-:-:S05]  /*4cf0*/  @P2 IMAD.MOV.U32 R5, RZ, RZ, R11 ;  /* 0x000000ffff052224 */ /* 0x000fca00078e000b */
[----:B------:R0:W-:Y:S01]  /*4d00*/  @P2 STG.E.U16 desc[UR38][R4.64+0xf0], R14 ;  /* 0x0000f00e04002986 */ /* 0x0001e2000c101526 */
[----:B------:R-:W-:Y:S05]  /*4d10*/  @!P3 BRA `(.L_x_155) ;  /* 0x000000000004b947 */ /* 0x000fea0003800000 */
[----:B------:R0:W5:Y:S02]  /*4d20*/  LDG.E.LTC128B.U16 R24, desc[UR38][R6.64+0xf2] ;  /* 0x0000f22606187981 */ /* 0x000164000c1e1520 */
.L_x_155:
[----:B------:R-:W-:Y:S05]  /*4d30*/  BSYNC B1 ;  /* 0x0000000000017941 */ /* 0x000fea0003800000 */
.L_x_154:
        /* <DEDUP_REMOVED lines=9> */
.L_x_157:
[----:B------:R-:W-:Y:S05]  /*4dd0*/  BSYNC B1 ;  /* 0x0000000000017941 */ /* 0x000fea0003800000 */
.L_x_156:
[----:B0----5:R-:W-:Y:S01]  /*4de0*/  HADD2.F32 R4, -RZ, R24.H0_H0 ;  /* 0x20000018ff047230 */ /* 0x021fe20000004100 */
[----:B------:R-:W-:Y:S01]  /*4df0*/  ISETP.GT.AND P1, PT, R3, 0x8, P1 ;  /* 0x000000080300780c */ /* 0x000fe20000f24270 */
[----:B------:R-:W-:Y:S03]  /*4e00*/  BSSY B1, `(.L_x_158) ;  /* 0x000000a000017945 */ /* 0x000fe60003800000 */
[----:B------:R-:W-:Y:S01]  /*4e10*/  FMUL R5, R4, R89 ;  /* 0x0000005904057220 */ /* 0x000fe20000400000 */
[----:B------:R-:W-:-:S03]  /*4e20*/  @P0 IMAD.MOV.U32 R4, RZ, RZ, R12 ;  /* 0x000000ffff040224 */ /* 0x000fc600078e000c */
[----:B------:R-:W-:-:S05]  /*4e30*/  FFMA R5, R86, R88, R5 ;  /* 0x0000005856057223 */ /* 0x000fca0000000005 */
[----:B------:R-:W-:-:S04]  /*4e40*/  F2FP.F16.F32.PACK_AB R5, RZ, R5 ;  /* 0x00000005ff05723e */ /* 0x000fc800000000ff */
[----:B-1-34-:R-:W-:Y:S01]  /*4e50*/  PRMT R6, R5, 0x7610, R6 ;  /* 0x0000761005067816 */ /* 0x01afe20000000006 */
[----:B------:R-:W-:-:S05]  /*4e60*/  @P0 IMAD.MOV.U32 R5, RZ, RZ, R13 ;  /* 0x000000ffff050224 */ /* 0x000fca00078e000d */
[----:B------:R0:W-:Y:S01]  /*4e70*/  @P0 STG.E.U16 desc[UR38][R4.64+0xf0], R6 ;  /* 0x0000f00604000986 */ /* 0x0001e2000c101526 */
[----:B------:R-:W-:Y:S05]  /*4e80*/  @!P1 BRA `(.L_x_159) ;  /* 0x0000000000049947 */ /* 0x000fea0003800000 */
[----:B------:R1:W5:Y:S02]  /*4e90*/  LDG.E.LTC128B.U16 R24, desc[UR38][R8.64+0xf2] ;  /* 0x0000f22608187981 */ /* 0x000364000c1e1520 */
.L_x_159:
[----:B------:R-:W-:Y:S05]  /*4ea0*/  BSYNC B1 ;  /* 0x0000000000017941 */ /* 0x000fea0003800000 */
.L_x_158:
[----:B------:R-:W-:Y:S05]  /*4eb0*/  @!P1 BRA `(.L_x_160) ;  /* 0x0000001000d09947 */ /* 0x000fea0003800000 */
[----:B-----5:R-:W-:-:S05]  /*4ec0*/  HADD2.F32 R24, -RZ, R24.H0_H0 ;  /* 0x20000018ff187230 */ /* 0x020fca0000004100 */
[----:B------:R-:W-:-:S04]  /*4ed0*/  FMUL R24, R24, R89 ;  /* 0x0000005918187220 */ /* 0x000fc80000400000 */
[----:B------:R-:W-:-:S05]  /*4ee0*/  FFMA R24, R87, R88, R24 ;  /* 0x0000005857187223 */ /* 0x000fca0000000018 */
[----:B------:R-:W-:-:S05]  /*4ef0*/  F2FP.F16.F32.PACK_AB R24, RZ, R24 ;  /* 0x00000018ff18723e */ /* 0x000fca00000000ff */
[----:B------:R3:W-:Y:S01]  /*4f00*/  STG.E.U16 desc[UR38][R12.64+0xf2], R24 ;  /* 0x0000f2180c007986 */ /* 0x0007e2000c101526 */
[----:B------:R-:W-:Y:S05]  /*4f10*/  BRA `(.L_x_160) ;  /* 0x0000001000b87947 */ /* 0x000fea0003800000 */
.L_x_35:
[----:B------:R-:W-:Y:S01]  /*4f20*/  ISETP.GT.AND P2, PT, R4, 0x1, PT ;  /* 0x000000010400780c */ /* 0x000fe20003f44270 */
[----:B------:R-:W-:Y:S01]  /*4f30*/  ULDC.64 UR4, c[0x0][0x5c0] ;  /* 0x0001700000047ab9 */ /* 0x000fe20000000a00 */
[-C--:B------:R-:W-:Y:S01]  /*4f40*/  FMUL R24, R24, R88.reuse ;  /* 0x0000005818187220 */ /* 0x080fe20000400000 */
[-C--:B------:R-:W-:Y:S01]  /*4f50*/  FMUL R25, R25, R88.reuse ;  /* 0x0000005819197220 */ /* 0x080fe20000400000 */
[----:B------:R-:W-:Y:S01]  /*4f60*/  ISETP.GT.AND P1, PT, R3, RZ, P2 ;  /* 0x000000ff0300720c */ /* 0x000fe20001724270 */
[-C--:B------:R-:W-:Y:S01]  /*4f70*/  FMUL R26, R26, R88.reuse ;  /* 0x000000581a1a7220 */ /* 0x080fe20000400000 */
[----:B------:R-:W-:Y:S01]  /*4f80*/  LEA R6, P4, R104, UR4, 0x1 ;  /* 0x0000000468067c11 */ /* 0x000fe2000f8808ff */
[----:B------:R-:W-:Y:S01]  /*4f90*/  FMUL R27, R27, R88 ;  /* 0x000000581b1b7220 */ /* 0x000fe20000400000 */
[----:B------:R-:W-:Y:S01]  /*4fa0*/  F2FP.F16.F32.PACK_AB R24, RZ, R24 ;  /* 0x00000018ff18723e */ /* 0x000fe200000000ff */
[-C--:B------:R-:W-:Y:S01]  /*4fb0*/  FMUL R28, R28, R88.reuse ;  /* 0x000000581c1c7220 */ /* 0x080fe20000400000 */
[----:B------:R-:W-:Y:S01]  /*4fc0*/  LEA.HI.X R7, R104, UR5, R115, 0x1, P4 ;  /* 0x0000000568077c11 */ /* 0x000fe2000a0f0c73 */
[-C--:B------:R-:W-:Y:S01]  /*4fd0*/  FMUL R29, R29, R88.reuse ;  /* 0x000000581d1d7220 */ /* 0x080fe20000400000 */
[----:B------:R-:W-:Y:S01]  /*4fe0*/  F2FP.F16.F32.PACK_AB R25, RZ, R25 ;  /* 0x00000019ff19723e */ /* 0x000fe200000000ff */
[-C--:B------:R-:W-:Y:S01]  /*4ff0*/  FMUL R30, R30, R88.reuse ;  /* 0x000000581e1e7220 */ /* 0x080fe20000400000 */
[----:B------:R-:W-:Y:S01]  /*5000*/  ISETP.GT.AND P2, PT, R3, 0x8, P2 ;  /* 0x000000080300780c */ /* 0x000fe20001744270 */
[----:B------:R-:W-:Y:S01]  /*5010*/  @P3 STG.E.U16 desc[UR38][R6.64], R24 ;  /* 0x0000001806003986 */ /* 0x000fe2000c101526 */
[C---:B------:R-:W-:Y:S01]  /*5020*/  SHF.L.U64.HI R5, R90.reuse, 0x1, R91 ;  /* 0x000000015a057819 */ /* 0x040fe2000001025b */
[----:B------:R-:W-:Y:S01]  /*5030*/  FMUL R31, R31, R88 ;  /* 0x000000581f1f7220 */ /* 0x000fe20000400000 */
[----:B------:R-:W-:Y:S01]  /*5040*/  LEA R8, P3, R90, R6, 0x1 ;  /* 0x000000065a087211 */ /* 0x000fe200078608ff */
[----:B------:R-:W-:Y:S01]  /*5050*/  @P1 STG.E.U16 desc[UR38][R6.64+0x2], R25 ;  /* 0x0000021906001986 */ /* 0x000fe2000c101526 */
[----:B------:R-:W-:Y:S01]  /*5060*/  ISETP.GT.AND P1, PT, R3, 0x8, P0 ;  /* 0x000000080300780c */ /* 0x000fe20000724270 */
[----:B------:R-:W-:Y:S01]  /*5070*/  FMUL R32, R32, R88 ;  /* 0x0000005820207220 */ /* 0x000fe20000400000 */
[----:B------:R-:W-:Y:S01]  /*5080*/  F2FP.F16.F32.PACK_AB R26, RZ, R26 ;  /* 0x0000001aff1a723e */ /* 0x000fe200000000ff */
[----:B------:R-:W-:Y:S01]  /*5090*/  IMAD.X R9, R5, 0x1, R7, P3 ;  /* 0x0000000105097824 */ /* 0x000fe200018e0607 */
[----:B------:R-:W-:Y:S01]  /*50a0*/  F2FP.F16.F32.PACK_AB R27, RZ, R27 ;  /* 0x0000001bff1b723e */ /* 0x000fe200000000ff */
[-C--:B------:R-:W-:Y:S01]  /*50b0*/  FMUL R33, R33, R88.reuse ;  /* 0x0000005821217220 */ /* 0x080fe20000400000 */
[----:B------:R-:W-:Y:S01]  /*50c0*/  ISETP.GT.AND P0, PT, R4, 0x8, PT ;  /* 0x000000080400780c */ /* 0x000fe20003f04270 */
[----:B------:R-:W-:Y:S01]  /*50d0*/  FMUL R34, R34, R88 ;  /* 0x0000005822227220 */ /* 0x000fe20000400000 */
[----:B------:R-:W-:Y:S01]  /*50e0*/  F2FP.F16.F32.PACK_AB R28, RZ, R28 ;  /* 0x0000001cff1c723e */ /* 0x000fe200000000ff */
[-C--:B------:R-:W-:Y:S01]  /*50f0*/  FMUL R35, R35, R88.reuse ;  /* 0x0000005823237220 */ /* 0x080fe20000400000 */
[C---:B------:R-:W-:Y:S01]  /*5100*/  ISETP.GT.AND P4, PT, R3.reuse, RZ, P0 ;  /* 0x000000ff0300720c */ /* 0x040fe20000784270 */
[-C--:B------:R-:W-:Y:S01]  /*5110*/  FMUL R36, R36, R88.reuse ;  /* 0x0000005824247220 */ /* 0x080fe20000400000 */
[----:B------:R-:W-:Y:S01]  /*5120*/  F2FP.F16.F32.PACK_AB R29, RZ, R29 ;  /* 0x0000001dff1d723e */ /* 0x000fe200000000ff */
[----:B------:R-:W-:Y:S01]  /*5130*/  @P1 STG.E.U16 desc[UR38][R8.64], R26 ;  /* 0x0000001a08001986 */ /* 0x000fe2000c101526 */
[----:B------:R-:W-:Y:S01]  /*5140*/  ISETP.GT.AND P1, PT, R3, 0x8, P0 ;  /* 0x000000080300780c */ /* 0x000fe20000724270 */
[----:B------:R-:W-:Y:S01]  /*5150*/  FMUL R37, R37, R88 ;  /* 0x0000005825257220 */ /* 0x000fe20000400000 */
[----:B------:R-:W-:Y:S01]  /*5160*/  F2FP.F16.F32.PACK_AB R30, RZ, R30 ;  /* 0x0000001eff1e723e */ /* 0x000fe200000000ff */
[----:B------:R-:W-:Y:S01]  /*5170*/  @P2 STG.E.U16 desc[UR38][R8.64+0x2], R27 ;  /* 0x0000021b08002986 */ /* 0x000fe2000c101526 */
[----:B------:R-:W-:Y:S01]  /*5180*/  ISETP.GT.AND P2, PT, R4, 0x9, PT ;  /* 0x000000090400780c */ /* 0x000fe20003f44270 */
[-C--:B------:R-:W-:Y:S01]  /*5190*/  FMUL R38, R38, R88.reuse ;  /* 0x0000005826267220 */ /* 0x080fe20000400000 */
[----:B------:R-:W-:Y:S01]  /*51a0*/  F2FP.F16.F32.PACK_AB R31, RZ, R31 ;  /* 0x0000001fff1f723e */ /* 0x000fe200000000ff */
[-C--:B------:R-:W-:Y:S01]  /*51b0*/  FMUL R39, R39, R88.reuse ;  /* 0x0000005827277220 */ /* 0x080fe20000400000 */
[C---:B------:R-:W-:Y:S01]  /*51c0*/  ISETP.GT.AND P3, PT, R3.reuse, RZ, P2 ;  /* 0x000000ff0300720c */ /* 0x040fe20001764270 */
[----:B------:R-:W-:Y:S01]  /*51d0*/  @P4 STG.E.U16 desc[UR38][R6.64+0x10], R28 ;  /* 0x0000101c06004986 */ /* 0x000fe2000c101526 */
[----:B------:R-:W-:Y:S01]  /*51e0*/  ISETP.GT.AND P2, PT, R3, 0x8, P2 ;  /* 0x000000080300780c */ /* 0x000fe20001744270 */
[-C--:B------:R-:W-:Y:S01]  /*51f0*/  FMUL R40, R40, R88.reuse ;  /* 0x0000005828287220 */ /* 0x080fe20000400000 */
[----:B------:R-:W-:Y:S01]  /*5200*/  ISETP.GT.AND P0, PT, R4, 0x10, PT ;  /* 0x000000100400780c */ /* 0x000fe20003f04270 */
[----:B------:R-:W-:Y:S01]  /*5210*/  FMUL R41, R41, R88 ;  /* 0x0000005829297220 */ /* 0x000fe20000400000 */
[----:B------:R-:W-:Y:S01]  /*5220*/  F2FP.F16.F32.PACK_AB R32, RZ, R32 ;  /* 0x00000020ff20723e */ /* 0x000fe200000000ff */
[-C--:B------:R-:W-:Y:S01]  /*5230*/  FMUL R42, R42, R88.reuse ;  /* 0x000000582a2a7220 */ /* 0x080fe20000400000 */
[----:B------:R-:W-:Y:S01]  /*5240*/  ISETP.GT.AND P4, PT, R3, RZ, P0 ;  /* 0x000000ff0300720c */ /* 0x000fe20000784270 */
[-C--:B------:R-:W-:Y:S01]  /*5250*/  FMUL R43, R43, R88.reuse ;  /* 0x000000582b2b7220 */ /* 0x080fe20000400000 */
[----:B------:R-:W-:Y:S01]  /*5260*/  F2FP.F16.F32.PACK_AB R33, RZ, R33 ;  /* 0x00000021ff21723e */ /* 0x000fe200000000ff */
[----:B------:R-:W-:Y:S01]  /*5270*/  FMUL R44, R44, R88 ;  /* 0x000000582c2c7220 */ /* 0x000fe20000400000 */
[----:B------:R-:W-:Y:S01]  /*5280*/  F2FP.F16.F32.PACK_AB R34, RZ, R34 ;  /* 0x00000022ff22723e */ /* 0x000fe200000000ff */
[----:B------:R-:W-:Y:S01]  /*5290*/  @P3 STG.E.U16 desc[UR38][R6.64+0x12], R29 ;  /* 0x0000121d06003986 */ /* 0x000fe2000c101526 */
[----:B------:R-:W-:Y:S01]  /*52a0*/  ISETP.GT.AND P3, PT, R4, 0x11, PT ;  /* 0x000000110400780c */ /* 0x000fe20003f64270 */
[-C--:B------:R-:W-:Y:S01]  /*52b0*/  FMUL R45, R45, R88.reuse ;  /* 0x000000582d2d7220 */ /* 0x080fe20000400000 */
[----:B------:R-:W-:Y:S01]  /*52c0*/  F2FP.F16.F32.PACK_AB R35, RZ, R35 ;  /* 0x00000023ff23723e */ /* 0x000fe200000000ff */
[----:B------:R-:W-:Y:S01]  /*52d0*/  @P1 STG.E.U16 desc[UR38][R8.64+0x10], R30 ;  /* 0x0000101e08001986 */ /* 0x000fe2000c101526 */
[C---:B------:R-:W-:Y:S01]  /*52e0*/  ISETP.GT.AND P1, PT, R3.reuse, 0x8, P0 ;  /* 0x000000080300780c */ /* 0x040fe20000724270 */
[-C--:B------:R-:W-:Y:S01]  /*52f0*/  FMUL R46, R46, R88.reuse ;  /* 0x000000582e2e7220 */ /* 0x080fe20000400000 */
[----:B------:R-:W-:Y:S01]  /*5300*/  ISETP.GT.AND P0, PT, R4, 0x18, PT ;  /* 0x000000180400780c */ /* 0x000fe20003f04270 */
[----:B------:R-:W-:Y:S01]  /*5310*/  @P2 STG.E.U16 desc[UR38][R8.64+0x12], R31 ;  /* 0x0000121f08002986 */ /* 0x000fe2000c101526 */
[----:B------:R-:W-:Y:S01]  /*5320*/  ISETP.GT.AND P2, PT, R3, RZ, P3 ;  /* 0x000000ff0300720c */ /* 0x000fe20001f44270 */
[-C--:B------:R-:W-:Y:S01]  /*5330*/  FMUL R47, R47, R88.reuse ;  /* 0x000000582f2f7220 */ /* 0x080fe20000400000 */
[C---:B------:R-:W-:Y:S01]  /*5340*/  ISETP.GT.AND P3, PT, R3.reuse, 0x8, P3 ;  /* 0x000000080300780c */ /* 0x040fe20001f64270 */
[----:B------:R-:W-:Y:S01]  /*5350*/  @P4 STG.E.U16 desc[UR38][R6.64+0x20], R32 ;  /* 0x0000202006004986 */ /* 0x000fe2000c101526 */
[----:B------:R-:W-:Y:S01]  /*5360*/  ISETP.GT.AND P4, PT, R3, RZ, P0 ;  /* 0x000000ff0300720c */ /* 0x000fe20000784270 */
[----:B------:R-:W-:Y:S01]  /*5370*/  FMUL R48, R48, R88 ;  /* 0x0000005830307220 */ /* 0x000fe20000400000 */
[----:B------:R-:W-:Y:S01]  /*5380*/  F2FP.F16.F32.PACK_AB R36, RZ, R36 ;  /* 0x00000024ff24723e */ /* 0x000fe200000000ff */
[-C--:B------:R-:W-:Y:S01]  /*5390*/  FMUL R49, R49, R88.reuse ;  /* 0x0000005831317220 */ /* 0x080fe20000400000 */
[----:B------:R-:W-:Y:S01]  /*53a0*/  F2FP.F16.F32.PACK_AB R37, RZ, R37 ;  /* 0x00000025ff25723e */ /* 0x000fe200000000ff */
[----:B------:R-:W-:Y:S01]  /*53b0*/  FMUL R50, R50, R88 ;  /* 0x0000005832327220 */ /* 0x000fe20000400000 */
[----:B------:R-:W-:Y:S01]  /*53c0*/  F2FP.F16.F32.PACK_AB R38, RZ, R38 ;  /* 0x00000026ff26723e */ /* 0x000fe200000000ff */
[----:B------:R-:W-:Y:S01]  /*53d0*/  FMUL R51, R51, R88 ;  /* 0x0000005833337220 */ /* 0x000fe20000400000 */
[----:B------:R-:W-:Y:S01]  /*53e0*/  F2FP.F16.F32.PACK_AB R39, RZ, R39 ;  /* 0x00000027ff27723e */ /* 0x000fe200000000ff */
[----:B------:R-:W-:Y:S01]  /*53f0*/  @P2 STG.E.U16 desc[UR38][R6.64+0x22], R33 ;  /* 0x0000222106002986 */ /* 0x000fe2000c101526 */
[----:B------:R-:W-:Y:S01]  /*5400*/  F2FP.F16.F32.PACK_AB R40, RZ, R40 ;  /* 0x00000028ff28723e */ /* 0x000fe200000000ff */
[-C--:B------:R-:W-:Y:S01]  /*5410*/  FMUL R52, R52, R88.reuse ;  /* 0x0000005834347220 */ /* 0x080fe20000400000 */
[----:B------:R-:W-:Y:S01]  /*5420*/  F2FP.F16.F32.PACK_AB R41, RZ, R41 ;  /* 0x00000029ff29723e */ /* 0x000fe200000000ff */
[----:B------:R-:W-:Y:S01]  /*5430*/  @P1 STG.E.U16 desc[UR38][R8.64+0x20], R34 ;  /* 0x0000202208001986 */ /* 0x000fe2000c101526 */
[----:B------:R-:W-:Y:S01]  /*5440*/  ISETP.GT.AND P1, PT, R3, 0x8, P0 ;  /* 0x000000080300780c */ /* 0x000fe20000724270 */
[-C--:B------:R-:W-:Y:S01]  /*5450*/  FMUL R53, R53, R88.reuse ;  /* 0x0000005835357220 */ /* 0x080fe20000400000 */
[C---:B------:R-:W-:Y:S01]  /*5460*/  ISETP.GT.AND P0, PT, R4.reuse, 0x20, PT ;  /* 0x000000200400780c */ /* 0x040fe20003f04270 */
[----:B------:R-:W-:Y:S01]  /*5470*/  @P3 STG.E.U16 desc[UR38][R8.64+0x22], R35 ;  /* 0x0000222308003986 */ /* 0x000fe2000c101526 */
[----:B------:R-:W-:Y:S01]  /*5480*/  ISETP.GT.AND P3, PT, R4, 0x19, PT ;  /* 0x000000190400780c */ /* 0x000fe20003f64270 */
[----:B------:R-:W-:Y:S01]  /*5490*/  FMUL R54, R54, R88 ;  /* 0x0000005836367220 */ /* 0x000fe20000400000 */
[----:B------:R-:W-:Y:S01]  /*54a0*/  F2FP.F16.F32.PACK_AB R42, RZ, R42 ;  /* 0x0000002aff2a723e */ /* 0x000fe200000000ff */
[----:B------:R-:W-:Y:S01]  /*54b0*/  @P4 STG.E.U16 desc[UR38][R6.64+0x30], R36 ;  /* 0x0000302406004986 */ /* 0x000fe2000c101526 */
[----:B------:R-:W-:Y:S01]  /*54c0*/  ISETP.GT.AND P2, PT, R3, RZ, P3 ;  /* 0x000000ff0300720c */ /* 0x000fe20001f44270 */
[-C--:B------:R-:W-:Y:S01]  /*54d0*/  FMUL R55, R55, R88.reuse ;  /* 0x0000005837377220 */ /* 0x080fe20000400000 */
[C---:B------:R-:W-:Y:S01]  /*54e0*/  ISETP.GT.AND P3, PT, R3.reuse, 0x8, P3 ;  /* 0x000000080300780c */ /* 0x040fe20001f64270 */
[-C--:B------:R-:W-:Y:S01]  /*54f0*/  FMUL R56, R56, R88.reuse ;  /* 0x0000005838387220 */ /* 0x080fe20000400000 */
[----:B------:R-:W-:Y:S01]  /*5500*/  ISETP.GT.AND P4, PT, R3, RZ, P0 ;  /* 0x000000ff0300720c */ /* 0x000fe20000784270 */
[-C--:B------:R-:W-:Y:S01]  /*5510*/  FMUL R57, R57, R88.reuse ;  /* 0x0000005839397220 */ /* 0x080fe20000400000 */
[----:B------:R-:W-:Y:S01]  /*5520*/  F2FP.F16.F32.PACK_AB R43, RZ, R43 ;  /* 0x0000002bff2b723e */ /* 0x000fe200000000ff */
[----:B------:R-:W-:Y:S01]  /*5530*/  FMUL R58, R58, R88 ;  /* 0x000000583a3a7220 */ /* 0x000fe20000400000 */
[----:B------:R-:W-:Y:S01]  /*5540*/  F2FP.F16.F32.PACK_AB R44, RZ, R44 ;  /* 0x0000002cff2c723e */ /* 0x000fe200000000ff */
[-C--:B------:R-:W-:Y:S01]  /*5550*/  FMUL R59, R59, R88.reuse ;  /* 0x000000583b3b7220 */ /* 0x080fe20000400000 */
[----:B------:R-:W-:Y:S01]  /*5560*/  F2FP.F16.F32.PACK_AB R45, RZ, R45 ;  /* 0x0000002dff2d723e */ /* 0x000fe200000000ff */
[----:B------:R-:W-:Y:S01]  /*5570*/  FMUL R60, R60, R88 ;  /* 0x000000583c3c7220 */ /* 0x000fe20000400000 */
[----:B------:R-:W-:Y:S01]  /*5580*/  F2FP.F16.F32.PACK_AB R46, RZ, R46 ;  /* 0x0000002eff2e723e */ /* 0x000fe200000000ff */
[----:B------:R-:W-:Y:S01]  /*5590*/  @P2 STG.E.U16 desc[UR38][R6.64+0x32], R37 ;  /* 0x0000322506002986 */ /* 0x000fe2000c101526 */
[----:B------:R-:W-:Y:S01]  /*55a0*/  F2FP.F16.F32.PACK_AB R47, RZ, R47 ;  /* 0x0000002fff2f723e */ /* 0x000fe200000000ff */
[----:B------:R-:W-:Y:S01]  /*55b0*/  FMUL R61, R61, R88 ;  /* 0x000000583d3d7220 */ /* 0x000fe20000400000 */
[----:B------:R-:W-:Y:S01]  /*55c0*/  F2FP.F16.F32.PACK_AB R48, RZ, R48 ;  /* 0x00000030ff30723e */ /* 0x000fe200000000ff */
[----:B------:R-:W-:Y:S01]  /*55d0*/  @P1 STG.E.U16 desc[UR38][R8.64+0x30], R38 ;  /* 0x0000302608001986 */ /* 0x000fe2000c101526 */
[----:B------:R-:W-:Y:S01]  /*55e0*/  ISETP.GT.AND P1, PT, R3, 0x8, P0 ;  /* 0x000000080300780c */ /* 0x000fe20000724270 */
[-C--:B------:R-:W-:Y:S01]  /*55f0*/  FMUL R62, R62, R88.reuse ;  /* 0x000000583e3e7220 */ /* 0x080fe20000400000 */
[C---:B------:R-:W-:Y:S01]  /*5600*/  ISETP.GT.AND P0, PT, R4.reuse, 0x28, PT ;  /* 0x000000280400780c */ /* 0x040fe20003f04270 */
[----:B------:R-:W-:Y:S01]  /*5610*/  @P3 STG.E.U16 desc[UR38][R8.64+0x32], R39 ;  /* 0x0000322708003986 */ /* 0x000fe2000c101526 */
[----:B------:R-:W-:Y:S01]  /*5620*/  ISETP.GT.AND P3, PT, R4, 0x21, PT ;  /* 0x000000210400780c */ /* 0x000fe20003f64270 */
[-C--:B------:R-:W-:Y:S01]  /*5630*/  FMUL R63, R63, R88.reuse ;  /* 0x000000583f3f7220 */ /* 0x080fe20000400000 */
[----:B------:R-:W-:Y:S01]  /*5640*/  F2FP.F16.F32.PACK_AB R49, RZ, R49 ;  /* 0x00000031ff31723e */ /* 0x000fe200000000ff */
[----:B------:R-:W-:Y:S01]  /*5650*/  @P4 STG.E.U16 desc[UR38][R6.64+0x40], R40 ;  /* 0x0000402806004986 */ /* 0x000fe2000c101526 */
[C---:B------:R-:W-:Y:S01]  /*5660*/  ISETP.GT.AND P2, PT, R3.reuse, RZ, P3 ;  /* 0x000000ff0300720c */ /* 0x040fe20001f44270 */
[-C--:B------:R-:W-:Y:S01]  /*5670*/  FMUL R64, R64, R88.reuse ;  /* 0x0000005840407220 */ /* 0x080fe20000400000 */
[----:B------:R-:W-:Y:S01]  /*5680*/  ISETP.GT.AND P3, PT, R3, 0x8, P3 ;  /* 0x000000080300780c */ /* 0x000fe20001f64270 */
[-C--:B------:R-:W-:Y:S01]  /*5690*/  FMUL R65, R65, R88.reuse ;  /* 0x0000005841417220 */ /* 0x080fe20000400000 */
        /* <DEDUP_REMOVED lines=62> */
[----:B------:R-:W-:-:S02]  /*5a80*/  F2FP.F16.F32.PACK_AB R68, RZ, R68 ;  /* 0x00000044ff44723e */ /* 0x000fc400000000ff */
[----:B------:R-:W-:Y:S01]  /*5a90*/  F2FP.F16.F32.PACK_AB R69, RZ, R69 ;  /* 0x00000045ff45723e */ /* 0x000fe200000000ff */
[----:B------:R-:W-:Y:S01]  /*5aa0*/  @P1 STG.E.U16 desc[UR38][R8.64+0x60], R50 ;  /* 0x0000603208001986 */ /* 0x000fe2000c101526 */
[C---:B------:R-:W-:Y:S02]  /*5ab0*/  ISETP.GT.AND P1, PT, R3.reuse, 0x8, P0 ;  /* 0x000000080300780c */ /* 0x040fe40000724270 */
[C---:B------:R-:W-:Y:S01]  /*5ac0*/  ISETP.GT.AND P0, PT, R4.reuse, 0x40, PT ;  /* 0x000000400400780c */ /* 0x040fe20003f04270 */
[----:B------:R-:W-:Y:S01]  /*5ad0*/  @P3 STG.E.U16 desc[UR38][R8.64+0x62], R51 ;  /* 0x0000623308003986 */ /* 0x000fe2000c101526 */
[----:B------:R-:W-:Y:S02]  /*5ae0*/  ISETP.GT.AND P3, PT, R4, 0x39, PT ;  /* 0x000000390400780c */ /* 0x000fe40003f64270 */
[----:B------:R-:W-:Y:S01]  /*5af0*/  F2FP.F16.F32.PACK_AB R70, RZ, R70 ;  /* 0x00000046ff46723e */ /* 0x000fe200000000ff */
[----:B------:R-:W-:Y:S01]  /*5b00*/  @P4 STG.E.U16 desc[UR38][R6.64+0x70], R52 ;  /* 0x0000703406004986 */ /* 0x000fe2000c101526 */
[----:B------:R-:W-:-:S02]  /*5b10*/  ISETP.GT.AND P2, PT, R3, RZ, P3 ;  /* 0x000000ff0300720c */ /* 0x000fc40001f44270 */
[C---:B------:R-:W-:Y:S02]  /*5b20*/  ISETP.GT.AND P3, PT, R3.reuse, 0x8, P3 ;  /* 0x000000080300780c */ /* 0x040fe40001f64270 */
[----:B------:R-:W-:Y:S02]  /*5b30*/  ISETP.GT.AND P4, PT, R3, RZ, P0 ;  /* 0x000000ff0300720c */ /* 0x000fe40000784270 */
[----:B------:R-:W-:Y:S02]  /*5b40*/  F2FP.F16.F32.PACK_AB R71, RZ, R71 ;  /* 0x00000047ff47723e */ /* 0x000fe400000000ff */
[----:B------:R-:W-:Y:S02]  /*5b50*/  F2FP.F16.F32.PACK_AB R72, RZ, R72 ;  /* 0x00000048ff48723e */ /* 0x000fe400000000ff */
[----:B------:R-:W-:Y:S02]  /*5b60*/  F2FP.F16.F32.PACK_AB R73, RZ, R73 ;  /* 0x00000049ff49723e */ /* 0x000fe400000000ff */
        /* <DEDUP_REMOVED lines=33> */
[----:B------:R-:W-:-:S03]  /*5d80*/  F2FP.F16.F32.PACK_AB R87, RZ, R87 ;  /* 0x00000057ff57723e */ /* 0x000fc600000000ff */
[----:B------:R-:W-:Y:S04]  /*5d90*/  @P2 STG.E.U16 desc[UR38][R6.64+0x92], R61 ;  /* 0x0000923d06002986 */ /* 0x000fe8000c101526 */
[----:B------:R-:W-:Y:S01]  /*5da0*/  @P1 STG.E.U16 desc[UR38][R8.64+0x90], R62 ;  /* 0x0000903e08001986 */ /* 0x000fe2000c101526 */
[----:B------:R-:W-:Y:S02]  /*5db0*/  ISETP.GT.AND P1, PT, R3, 0x8, P0 ;  /* 0x000000080300780c */ /* 0x000fe40000724270 */
[C---:B------:R-:W-:Y:S01]  /*5dc0*/  ISETP.GT.AND P0, PT, R4.reuse, 0x58, PT ;  /* 0x000000580400780c */ /* 0x040fe20003f04270 */
[----:B------:R-:W-:Y:S01]  /*5dd0*/  @P3 STG.E.U16 desc[UR38][R8.64+0x92], R63 ;  /* 0x0000923f08003986 */ /* 0x000fe2000c101526 */
[----:B------:R-:W-:-:S03]  /*5de0*/  ISETP.GT.AND P3, PT, R4, 0x51, PT ;  /* 0x000000510400780c */ /* 0x000fc60003f64270 */
[----:B------:R-:W-:Y:S01]  /*5df0*/  @P4 STG.E.U16 desc[UR38][R6.64+0xa0], R64 ;  /* 0x0000a04006004986 */ /* 0x000fe2000c101526 */
[C---:B------:R-:W-:Y:S02]  /*5e00*/  ISETP.GT.AND P2, PT, R3.reuse, RZ, P3 ;  /* 0x000000ff0300720c */ /* 0x040fe40001f44270 */
[C---:B------:R-:W-:Y:S02]  /*5e10*/  ISETP.GT.AND P3, PT, R3.reuse, 0x8, P3 ;  /* 0x000000080300780c */ /* 0x040fe40001f64270 */
[----:B------:R-:W-:-:S09]  /*5e20*/  ISETP.GT.AND P4, PT, R3, RZ, P0 ;  /* 0x000000ff0300720c */ /* 0x000fd20000784270 */
        /* <DEDUP_REMOVED lines=9> */
[C---:B------:R-:W-:Y:S02]  /*5ec0*/  ISETP.GT.AND P3, PT, R3.reuse, RZ, P0 ;  /* 0x000000ff0300720c */ /* 0x040fe40000764270 */
[----:B------:R-:W-:-:S07]  /*5ed0*/  ISETP.GT.AND P0, PT, R3, 0x8, P0 ;  /* 0x000000080300780c */ /* 0x000fce0000704270 */
[----:B------:R-:W-:Y:S04]  /*5ee0*/  @P2 STG.E.U16 desc[UR38][R6.64+0xb2], R69 ;  /* 0x0000b24506002986 */ /* 0x000fe8000c101526 */
[----:B------:R-:W-:Y:S01]  /*5ef0*/  @P1 STG.E.U16 desc[UR38][R8.64+0xb0], R70 ;  /* 0x0000b04608001986 */ /* 0x000fe2000c101526 */
[----:B------:R-:W-:-:S03]  /*5f00*/  ISETP.GT.AND P1, PT, R4, 0x68, PT ;  /* 0x000000680400780c */ /* 0x000fc60003f24270 */
        /* <DEDUP_REMOVED lines=11> */
[C---:B------:R-:W-:Y:S02]  /*5fc0*/  ISETP.GT.AND P2, PT, R3.reuse, RZ, P0 ;  /* 0x000000ff0300720c */ /* 0x040fe40000744270 */
[----:B------:R-:W-:Y:S01]  /*5fd0*/  ISETP.GT.AND P0, PT, R3, 0x8, P0 ;  /* 0x000000080300780c */ /* 0x000fe20000704270 */
[----:B------:R-:W-:Y:S01]  /*5fe0*/  @P3 STG.E.U16 desc[UR38][R6.64+0xd0], R76 ;  /* 0x0000d04c06003986 */ /* 0x000fe2000c101526 */
[----:B------:R-:W-:-:S04]  /*5ff0*/  ISETP.GT.AND P3, PT, R4, 0x70, PT ;  /* 0x000000700400780c */ /* 0x000fc80003f64270 */
[C---:B------:R-:W-:Y:S02]  /*6000*/  ISETP.GT.AND P4, PT, R3.reuse, RZ, P3 ;  /* 0x000000ff0300720c */ /* 0x040fe40001f84270 */
[----:B------:R-:W-:-:S03]  /*6010*/  ISETP.GT.AND P3, PT, R3, 0x8, P3 ;  /* 0x000000080300780c */ /* 0x000fc60001f64270 */
[----:B------:R-:W-:Y:S01]  /*6020*/  @P2 STG.E.U16 desc[UR38][R6.64+0xd2], R77 ;  /* 0x0000d24d06002986 */ /* 0x000fe2000c101526 */
[----:B------:R-:W-:-:S03]  /*6030*/  ISETP.GT.AND P2, PT, R4, 0x79, PT ;  /* 0x000000790400780c */ /* 0x000fc60003f44270 */
[----:B------:R-:W-:Y:S01]  /*6040*/  @P1 STG.E.U16 desc[UR38][R8.64+0xd0], R78 ;  /* 0x0000d04e08001986 */ /* 0x000fe2000c101526 */
[----:B------:R-:W-:-:S03]  /*6050*/  ISETP.GT.AND P1, PT, R4, 0x78, PT ;  /* 0x000000780400780c */ /* 0x000fc60003f24270 */
[----:B------:R-:W-:Y:S01]  /*6060*/  @P0 STG.E.U16 desc[UR38][R8.64+0xd2], R79 ;  /* 0x0000d24f08000986 */ /* 0x000fe2000c101526 */
[----:B------:R-:W-:-:S03]  /*6070*/  ISETP.GT.AND P0, PT, R4, 0x71, PT ;  /* 0x000000710400780c */ /* 0x000fc60003f04270 */
[----:B------:R-:W-:Y:S01]  /*6080*/  @P4 STG.E.U16 desc[UR38][R6.64+0xe0], R80 ;  /* 0x0000e05006004986 */ /* 0x000fe2000c101526 */
[C---:B------:R-:W-:Y:S02]  /*6090*/  ISETP.GT.AND P4, PT, R3.reuse, RZ, P0 ;  /* 0x000000ff0300720c */ /* 0x040fe40000784270 */
[----:B------:R-:W-:-:S11]  /*60a0*/  ISETP.GT.AND P0, PT, R3, 0x8, P0 ;  /* 0x000000080300780c */ /* 0x000fd60000704270 */
[----:B------:R-:W-:Y:S02]  /*60b0*/  @P4 IMAD.MOV.U32 R4, RZ, RZ, R6 ;  /* 0x000000ffff044224 */ /* 0x000fe400078e0006 */
[----:B------:R-:W-:-:S05]  /*60c0*/  @P4 IMAD.MOV.U32 R5, RZ, RZ, R7 ;  /* 0x000000ffff054224 */ /* 0x000fca00078e0007 */
[----:B------:R0:W-:Y:S01]  /*60d0*/  @P4 STG.E.U16 desc[UR38][R4.64+0xe2], R81 ;  /* 0x0000e25104004986 */ /* 0x0001e2000c101526 */
[C---:B------:R-:W-:Y:S02]  /*60e0*/  ISETP.GT.AND P4, PT, R3.reuse, RZ, P2 ;  /* 0x000000ff0300720c */ /* 0x040fe40001784270 */
[----:B------:R-:W-:Y:S01]  /*60f0*/  ISETP.GT.AND P2, PT, R3, 0x8, P2 ;  /* 0x000000080300780c */ /* 0x000fe20001744270 */
[----:B0-----:R-:W-:Y:S02]  /*6100*/  @P3 IMAD.MOV.U32 R4, RZ, RZ, R8 ;  /* 0x000000ffff043224 */ /* 0x001fe400078e0008 */
[----:B------:R-:W-:-:S05]  /*6110*/  @P3 IMAD.MOV.U32 R5, RZ, RZ, R9 ;  /* 0x000000ffff053224 */ /* 0x000fca00078e0009 */
[----:B------:R0:W-:Y:S01]  /*6120*/  @P3 STG.E.U16 desc[UR38][R4.64+0xe0], R82 ;  /* 0x0000e05204003986 */ /* 0x0001e2000c101526 */
[C---:B------:R-:W-:Y:S02]  /*6130*/  ISETP.GT.AND P3, PT, R3.reuse, RZ, P1 ;  /* 0x000000ff0300720c */ /* 0x040fe40000f64270 */
[----:B------:R-:W-:Y:S01]  /*6140*/  ISETP.GT.AND P1, PT, R3, 0x8, P1 ;  /* 0x000000080300780c */ /* 0x000fe20000f24270 */
[----:B0-----:R-:W-:Y:S02]  /*6150*/  @P0 IMAD.MOV.U32 R4, RZ, RZ, R8 ;  /* 0x000000ffff040224 */ /* 0x001fe400078e0008 */
[----:B------:R-:W-:-:S05]  /*6160*/  @P0 IMAD.MOV.U32 R5, RZ, RZ, R9 ;  /* 0x000000ffff050224 */ /* 0x000fca00078e0009 */
[----:B------:R0:W-:Y:S03]  /*6170*/  @P0 STG.E.U16 desc[UR38][R4.64+0xe2], R83 ;  /* 0x0000e25304000986 */ /* 0x0001e6000c101526 */
[----:B0-----:R-:W-:Y:S02]  /*6180*/  @P3 IMAD.MOV.U32 R4, RZ, RZ, R6 ;  /* 0x000000ffff043224 */ /* 0x001fe400078e0006 */
[----:B------:R-:W-:-:S05]  /*6190*/  @P3 IMAD.MOV.U32 R5, RZ, RZ, R7 ;  /* 0x000000ffff053224 */ /* 0x000fca00078e0007 */
[----:B------:R0:W-:Y:S04]  /*61a0*/  @P3 STG.E.U16 desc[UR38][R4.64+0xf0], R84 ;  /* 0x0000f05404003986 */ /* 0x0001e8000c101526 */
[----:B------:R4:W-:Y:S01]  /*61b0*/  @P4 STG.E.U16 desc[UR38][R6.64+0xf2], R85 ;  /* 0x0000f25506004986 */ /* 0x0009e2000c101526 */
[----:B0-----:R-:W-:Y:S02]  /*61c0*/  @P1 IMAD.MOV.U32 R4, RZ, RZ, R8 ;  /* 0x000000ffff041224 */ /* 0x001fe400078e0008 */
[----:B------:R-:W-:-:S05]  /*61d0*/  @P1 IMAD.MOV.U32 R5, RZ, RZ, R9 ;  /* 0x000000ffff051224 */ /* 0x000fca00078e0009 */
[----:B------:R4:W-:Y:S04]  /*61e0*/  @P1 STG.E.U16 desc[UR38][R4.64+0xf0], R86 ;  /* 0x0000f05604001986 */ /* 0x0009e8000c101526 */
[----:B------:R4:W-:Y:S02]  /*61f0*/  @P2 STG.E.U16 desc[UR38][R8.64+0xf2], R87 ;  /* 0x0000f25708002986 */ /* 0x0009e4000c101526 */
.L_x_160:
[----:B------:R-:W-:Y:S05]  /*6200*/  BSYNC B0 ;  /* 0x0000000000007941 */ /* 0x000fea0003800000 */
.L_x_34:
[----:B------:R-:W-:Y:S01]  /*6210*/  IADD3 R16, P0, R16, UR36, RZ ;  /* 0x0000002410107c10 */ /* 0x000fe2000ff1e0ff */
[----:B------:R-:W-:Y:S01]  /*6220*/  ULDC.64 UR4, c[0x0][0x650] ;  /* 0x0001940000047ab9 */ /* 0x000fe20000000a00 */
[----:B------:R-:W-:Y:S01]  /*6230*/  PRMT R3, RZ, 0x7610, R3 ;  /* 0x00007610ff037816 */ /* 0x000fe20000000003 */
[----:B------:R-:W-:Y:S01]  /*6240*/  IMAD.MOV.U32 R100, RZ, RZ, -0x1 ;  /* 0xffffffffff647424 */ /* 0x000fe200078e00ff */
[----:B------:R-:W-:Y:S01]  /*6250*/  IADD3.X R17, R17, UR42, RZ, P0, !PT ;  /* 0x0000002a11117c10 */ /* 0x000fe200087fe4ff */
[----:B------:R-:W-:Y:S01]  /*6260*/  IMAD.MOV.U32 R99, RZ, RZ, -0x1 ;  /* 0xffffffffff637424 */ /* 0x000fe200078e00ff */
[----:B------:R-:W-:-:S04]  /*6270*/  ISETP.GE.U32.AND P0, PT, R16, UR4, PT ;  /* 0x0000000410007c0c */ /* 0x000fc8000bf06070 */
[----:B------:R-:W-:-:S13]  /*6280*/  ISETP.GE.U32.AND.EX P0, PT, R17, UR5, PT, P0 ;  /* 0x0000000511007c0c */ /* 0x000fda000bf06100 */
[----:B------:R-:W-:Y:S05]  /*6290*/  @P0 BRA `(.L_x_161) ;  /* 0x00000004004c0947 */ /* 0x000fea0003800000 */
[----:B------:R-:W0:Y:S01]  /*62a0*/  LDC.64 R10, c[0x0][0x628] ;  /* 0x00018a00ff0a7b82 */ /* 0x000e220000000a00 */
[----:B---3--:R-:W3:Y:S01]  /*62b0*/  S2R R12, SR_CTAID.X ;  /* 0x00000000000c7919 */ /* 0x008ee20000002500 */
[----:B-12-4-:R-:W-:Y:S02]  /*62c0*/  IMAD.MOV.U32 R8, RZ, RZ, R16 ;  /* 0x000000ffff087224 */ /* 0x016fe400078e0010 */
[----:B------:R-:W-:Y:S01]  /*62d0*/  IMAD.MOV.U32 R9, RZ, RZ, R17 ;  /* 0x000000ffff097224 */ /* 0x000fe200078e0011 */
[----:B------:R-:W1:Y:S03]  /*62e0*/  S2R R20, SR_CTAID.Y ;  /* 0x0000000000147919 */ /* 0x000e660000002600 */
[----:B------:R-:W2:Y:S08]  /*62f0*/  LDC R0, c[0x0][0x630] ;  /* 0x00018c00ff007b82 */ /* 0x000eb00000000800 */
[----:B------:R-:W4:Y:S01]  /*6300*/  LDC.64 R14, c[0x0][0x620] ;  /* 0x00018800ff0e7b82 */ /* 0x000f220000000a00 */
[----:B0-----:R-:W-:-:S04]  /*6310*/  ISETP.NE.U32.AND P0, PT, R10, RZ, PT ;  /* 0x000000ff0a00720c */ /* 0x001fc80003f05070 */
[----:B------:R-:W-:-:S13]  /*6320*/  ISETP.NE.AND.EX P0, PT, R11, RZ, PT, P0 ;  /* 0x000000ff0b00720c */ /* 0x000fda0003f05300 */
[----:B-1234-:R-:W-:Y:S05]  /*6330*/  @!P0 BRA `(.L_x_162) ;  /* 0x0000000000288947 */ /* 0x01efea0003800000 */
        /* <DEDUP_REMOVED lines=10> */
.L_x_162:
[-CC-:B------:R-:W-:Y:S01]  /*63e0*/  SHF.R.U64 R99, R8, R0.reuse, R9.reuse ;  /* 0x0000000008637219 */ /* 0x180fe20000001209 */
[----:B------:R-:W0:Y:S01]  /*63f0*/  LDC.64 R26, c[0x0][0x640] ;  /* 0x00019000ff1a7b82 */ /* 0x000e220000000a00 */
[----:B------:R-:W-:Y:S01]  /*6400*/  SHF.R.U32.HI R0, RZ, R0, R9 ;  /* 0x00000000ff007219 */ /* 0x000fe20000011609 */
[----:B------:R-:W-:Y:S01]  /*6410*/  ULDC UR4, c[0x0][0x150] ;  /* 0x0000540000047ab9 */ /* 0x000fe20000000800 */
[----:B------:R-:W-:Y:S02]  /*6420*/  IADD3 R3, P0, RZ, -R99, RZ ;  /* 0x80000063ff037210 */ /* 0x000fe40007f1e0ff */
[----:B------:R-:W-:-:S03]  /*6430*/  I2FP.F32.U32 R7, R12 ;  /* 0x0000000c00077245 */ /* 0x000fc60000201000 */
[----:B------:R-:W1:Y:S01]  /*6440*/  LDC R6, c[0x0][0x618] ;  /* 0x00018600ff067b82 */ /* 0x000e620000000800 */
[----:B------:R-:W-:Y:S02]  /*6450*/  IMAD.X R5, RZ, RZ, ~R0, P0 ;  /* 0x000000ffff057224 */ /* 0x000fe400000e0e00 */
[----:B------:R-:W-:Y:S01]  /*6460*/  FMUL R7, R7, UR4 ;  /* 0x0000000407077c20 */ /* 0x000fe20008400000 */
[----:B------:R-:W-:Y:S01]  /*6470*/  ULDC UR4, c[0x0][0x154] ;  /* 0x0000550000047ab9 */ /* 0x000fe20000000800 */
[-C--:B------:R-:W-:Y:S02]  /*6480*/  IMAD R0, R5, R14.reuse, RZ ;  /* 0x0000000e05007224 */ /* 0x080fe400078e02ff */
[C---:B------:R-:W-:Y:S01]  /*6490*/  IMAD.WIDE.U32 R4, R3.reuse, R14, R16 ;  /* 0x0000000e03047225 */ /* 0x040fe200078e0010 */
[----:B------:R-:W2:Y:S01]  /*64a0*/  LDC R11, c[0x0][0x608] ;  /* 0x00018200ff0b7b82 */ /* 0x000ea20000000800 */
[----:B------:R-:W3:Y:S02]  /*64b0*/  F2I.U32.TRUNC.NTZ R7, R7 ;  /* 0x0000000700077305 */ /* 0x000ee4000020f000 */
[----:B------:R-:W-:-:S04]  /*64c0*/  IMAD R3, R3, R15, R0 ;  /* 0x0000000f03037224 */ /* 0x000fc800078e0200 */
[----:B------:R-:W-:Y:S01]  /*64d0*/  IMAD.IADD R3, R5, 0x1, R3 ;  /* 0x0000000105037824 */ /* 0x000fe200078e0203 */
[----:B------:R-:W4:Y:S01]  /*64e0*/  LDC R8, c[0x0][0x658] ;  /* 0x00019600ff087b82 */ /* 0x000f220000000800 */
[----:B------:R-:W-:Y:S02]  /*64f0*/  I2FP.F32.U32 R5, R20 ;  /* 0x0000001400057245 */ /* 0x000fe40000201000 */
[----:B0-----:R-:W-:-:S04]  /*6500*/  ISETP.NE.U32.AND P0, PT, R26, RZ, PT ;  /* 0x000000ff1a00720c */ /* 0x001fc80003f05070 */
[----:B------:R-:W-:Y:S01]  /*6510*/  ISETP.NE.AND.EX P0, PT, R27, RZ, PT, P0 ;  /* 0x000000ff1b00720c */ /* 0x000fe20003f05300 */
[----:B------:R-:W0:Y:S01]  /*6520*/  LDC R9, c[0x0][0x144] ;  /* 0x00005100ff097b82 */ /* 0x000e220000000800 */
[-C--:B-1----:R-:W-:Y:S01]  /*6530*/  SHF.R.U64 R13, R4, R6.reuse, R3 ;  /* 0x00000006040d7219 */ /* 0x082fe20000001203 */
[----:B---3--:R-:W-:Y:S01]  /*6540*/  IMAD.MOV R7, RZ, RZ, -R7 ;  /* 0x000000ffff077224 */ /* 0x008fe200078e0a07 */
[----:B------:R-:W-:Y:S01]  /*6550*/  SHF.R.U32.HI R0, RZ, R6, R3 ;  /* 0x00000006ff007219 */ /* 0x000fe20000011603 */
[----:B------:R-:W-:-:S04]  /*6560*/  FMUL R6, R5, UR4 ;  /* 0x0000000405067c20 */ /* 0x000fc80008400000 */
[----:B------:R-:W1:Y:S01]  /*6570*/  LDC R21, c[0x0][0x148] ;  /* 0x00005200ff157b82 */ /* 0x000e620000000800 */
[----:B------:R3:W0:Y:S01]  /*6580*/  F2I.U32.TRUNC.NTZ R14, R6 ;  /* 0x00000006000e7305 */ /* 0x000622000020f000 */
[-CC-:B--2---:R-:W-:Y:S02]  /*6590*/  SHF.R.U64 R10, R13, R11.reuse, R0.reuse ;  /* 0x0000000b0d0a7219 */ /* 0x184fe40000001200 */
[----:B------:R-:W-:-:S04]  /*65a0*/  SHF.R.U32.HI R3, RZ, R11, R0 ;  /* 0x0000000bff037219 */ /* 0x000fc80000011600 */
[----:B-----5:R-:W2:Y:S01]  /*65b0*/  LDC R24, c[0x0][0x648] ;  /* 0x00019200ff187b82 */ /* 0x020ea20000000800 */
[-CC-:B----4-:R-:W-:Y:S02]  /*65c0*/  SHF.R.U64 R15, R10, R8.reuse, R3.reuse ;  /* 0x000000080a0f7219 */ /* 0x190fe40000001203 */
[----:B------:R-:W-:-:S03]  /*65d0*/  SHF.R.U32.HI R5, RZ, R8, R3 ;  /* 0x00000008ff057219 */ /* 0x000fc60000011603 */
[----:B------:R-:W-:Y:S02]  /*65e0*/  IMAD.MOV.U32 R4, RZ, RZ, R15 ;  /* 0x000000ffff047224 */ /* 0x000fe400078e000f */
[----:B------:R-:W4:Y:S01]  /*65f0*/  LDC R28, c[0x0][0x638] ;  /* 0x00018e00ff1c7b82 */ /* 0x000f220000000800 */
[----:B0-----:R-:W-:-:S07]  /*6600*/  IMAD R25, R9, R7, R12 ;  /* 0x0000000709197224 */ /* 0x001fce00078e020c */
[----:B------:R-:W0:Y:S08]  /*6610*/  LDC R29, c[0x0][0x610] ;  /* 0x00018400ff1d7b82 */ /* 0x000e300000000800 */
[----:B------:R-:W0:Y:S01]  /*6620*/  LDC R30, c[0x0][0x600] ;  /* 0x00018000ff1e7b82 */ /* 0x000e220000000800 */
[----:B-1-3--:R-:W-:Y:S05]  /*6630*/  @!P0 BRA `(.L_x_163) ;  /* 0x0000000000288947 */ /* 0x00afea0003800000 */
[----:B------:R-:W1:Y:S02]  /*6640*/  LDC R0, c[0x0][0x64c] ;  /* 0x00019300ff007b82 */ /* 0x000e640000000800 */
[----:B-1----:R-:W-:-:S05]  /*6650*/  IADD3 R3, P0, R15, R0, RZ ;  /* 0x000000000f037210 */ /* 0x002fca0007f1e0ff */
        /* <DEDUP_REMOVED lines=8> */
.L_x_163:
[----:B------:R-:W-:Y:S01]  /*66e0*/  ISETP.NE.AND P0, PT, R2, 0x1, PT ;  /* 0x000000010200780c */ /* 0x000fe20003f05270 */
[----:B------:R-:W-:Y:S01]  /*66f0*/  IMAD.MOV R14, RZ, RZ, -R14 ;  /* 0x000000ffff0e7224 */ /* 0x000fe200078e0a0e */
[----:B--2---:R-:W-:Y:S02]  /*6700*/  SHF.R.U64 R0, R4, R24, R5 ;  /* 0x0000001804007219 */ /* 0x004fe40000001205 */
[----:B------:R-:W-:Y:S02]  /*6710*/  LOP3.LUT R3, R10, R97, RZ, 0xc0, !PT ;  /* 0x000000610a037212 */ /* 0x000fe400078ec0ff */
[----:B------:R-:W-:Y:S01]  /*6720*/  LOP3.LUT R6, R13, R96, RZ, 0xc0, !PT ;  /* 0x000000600d067212 */ /* 0x000fe200078ec0ff */
[----:B------:R-:W-:Y:S02]  /*6730*/  IMAD.MOV R4, RZ, RZ, -R0 ;  /* 0x000000ffff047224 */ /* 0x000fe400078e0a00 */
[----:B------:R-:W-:Y:S02]  /*6740*/  IMAD R0, R92, R0, R3 ;  /* 0x000000005c007224 */ /* 0x000fe400078e0203 */
[----:B----4-:R-:W-:-:S02]  /*6750*/  IMAD R3, R4, R28, R15 ;  /* 0x0000001c04037224 */ /* 0x010fc400078e020f */
[----:B------:R-:W-:Y:S02]  /*6760*/  @P0 IMAD R25, R21, R14, R20 ;  /* 0x0000000e15190224 */ /* 0x000fe400078e0214 */
[----:B0-----:R-:W-:Y:S02]  /*6770*/  IMAD R5, R3, R30, R6 ;  /* 0x0000001e03057224 */ /* 0x001fe400078e0206 */
[----:B------:R-:W-:Y:S02]  /*6780*/  IMAD R0, R0, R29, R25 ;  /* 0x0000001d00007224 */ /* 0x000fe400078e0219 */
[----:B------:R-:W-:-:S03]  /*6790*/  IMAD.MOV.U32 R4, RZ, RZ, 0x1 ;  /* 0x00000001ff047424 */ /* 0x000fc600078e00ff */
[----:B------:R-:W-:Y:S02]  /*67a0*/  SEL R100, R5, R0, !P0 ;  /* 0x0000000005647207 */ /* 0x000fe40004000000 */
[----:B------:R-:W-:Y:S02]  /*67b0*/  PRMT R3, R4, 0x7610, R3 ;  /* 0x0000761004037816 */ /* 0x000fe40000000003 */
[----:B------:R-:W-:-:S07]  /*67c0*/  SEL R0, R0, R5, !P0 ;  /* 0x0000000500007207 */ /* 0x000fce0004000000 */
.L_x_161:
[----:B------:R-:W-:Y:S01]  /*67d0*/  UIMAD.WIDE.U32 UR4, UR41, 0x24924925, URZ ;  /* 0x24924925290478a5 */ /* 0x000fe2000f8e003f */
[----:B------:R-:W-:Y:S01]  /*67e0*/  LOP3.LUT P0, RZ, R3, 0xff, RZ, 0xc0, !PT ;  /* 0x000000ff03ff7812 */ /* 0x000fe2000780c0ff */
[----:B------:R-:W-:Y:S02]  /*67f0*/  IMAD.MOV.U32 R101, RZ, RZ, R0 ;  /* 0x000000ffff657224 */ /* 0x000fe400078e0000 */
[----:B------:R-:W-:-:S04]  /*6800*/  UIADD3 UR4, UR41, -UR5, URZ ;  /* 0x8000000529047290 */ /* 0x000fc8000fffe03f */
[----:B------:R-:W-:-:S04]  /*6810*/  ULEA.HI UR4, UR4, UR5, URZ, 0x1f ;  /* 0x0000000504047291 */ /* 0x000fc8000f8ff83f */
[----:B------:R-:W-:-:S04]  /*6820*/  USHF.R.U32.HI UR4, URZ, 0x2, UR4 ;  /* 0x000000023f047899 */ /* 0x000fc80008011604 */
[----:B------:R-:W-:Y:S01]  /*6830*/  UIMAD UR41, UR4, -0x7, UR41 ;  /* 0xfffffff9042978a4 */ /* 0x000fe2000f8e0229 */
[----:B------:R-:W-:Y:S11]  /*6840*/  @P0 BRA `(.L_x_164) ;  /* 0xffffffac00080947 */ /* 0x000ff6000383ffff */
[----:B------:R-:W-:Y:S05]  /*6850*/  EXIT ;  /* 0x000000000000794d */ /* 0x000fea0003800000 */
.L_x_7:
        /* <DEDUP_REMOVED lines=26> */
.L_x_166:
[----:B------:R-:W0:Y:S01]  /*6a00*/  LDC.64 R28, c[0x0][0x640] ;  /* 0x00019000ff1c7b82 */ /* 0x000e220000000a00 */
[-CC-:B------:R-:W-:Y:S01]  /*6a10*/  SHF.R.U64 R22, R14, R6.reuse, R15.reuse ;  /* 0x000000060e167219 */ /* 0x180fe2000000120f */
[----:B------:R-:W-:Y:S01]  /*6a20*/  IMAD.MOV.U32 R30, RZ, RZ, 0x1 ;  /* 0x00000001ff1e7424 */ /* 0x000fe200078e00ff */
[----:B------:R-:W-:Y:S02]  /*6a30*/  SHF.R.U32.HI R6, RZ, R6, R15 ;  /* 0x00000006ff067219 */ /* 0x000fe4000001160f */
[----:B------:R-:W-:-:S03]  /*6a40*/  IADD3 R13, P0, RZ, -R22, RZ ;  /* 0x80000016ff0d7210 */ /* 0x000fc60007f1e0ff */
[----:B------:R-:W1:Y:S02]  /*6a50*/  LDC R12, c[0x0][0x618] ;  /* 0x00018600ff0c7b82 */ /* 0x000e640000000800 */
[----:B------:R-:W-:-:S04]  /*6a60*/  IMAD.X R11, RZ, RZ, ~R6, P0 ;  /* 0x000000ffff0b7224 */ /* 0x000fc800000e0e06 */
[-C--:B------:R-:W-:Y:S02]  /*6a70*/  IMAD R6, R11, R24.reuse, RZ ;  /* 0x000000180b067224 */ /* 0x080fe400078e02ff */
[----:B------:R-:W2:Y:S01]  /*6a80*/  LDC R14, c[0x0][0x608] ;  /* 0x00018200ff0e7b82 */ /* 0x000ea20000000800 */
[----:B------:R-:W-:-:S04]  /*6a90*/  IMAD.WIDE.U32 R10, R13, R24, R16 ;  /* 0x000000180d0a7225 */ /* 0x000fc800078e0010 */
[----:B------:R-:W-:-:S03]  /*6aa0*/  IMAD R13, R13, R25, R6 ;  /* 0x000000190d0d7224 */ /* 0x000fc600078e0206 */
[----:B------:R-:W3:Y:S01]  /*6ab0*/  LDC R27, c[0x0][0x658] ;  /* 0x00019600ff1b7b82 */ /* 0x000ee20000000800 */
[----:B------:R-:W-:Y:S01]  /*6ac0*/  IMAD.IADD R11, R11, 0x1, R13 ;  /* 0x000000010b0b7824 */ /* 0x000fe200078e020d */
[----:B0-----:R-:W-:-:S04]  /*6ad0*/  ISETP.NE.U32.AND P0, PT, R28, RZ, PT ;  /* 0x000000ff1c00720c */ /* 0x001fc80003f05070 */
[----:B------:R-:W-:Y:S02]  /*6ae0*/  ISETP.NE.AND.EX P0, PT, R29, RZ, PT, P0 ;  /* 0x000000ff1d00720c */ /* 0x000fe40003f05300 */
[----:B------:R-:W0:Y:S01]  /*6af0*/  LDC R24, c[0x0][0x600] ;  /* 0x00018000ff187b82 */ /* 0x000e220000000800 */
[-CC-:B-1----:R-:W-:Y:S01]  /*6b00*/  SHF.R.U64 R8, R10, R12.reuse, R11.reuse ;  /* 0x0000000c0a087219 */ /* 0x182fe2000000120b */
[----:B------:R-:W-:Y:S01]  /*6b10*/  IMAD.MOV.U32 R10, RZ, RZ, -0x1 ;  /* 0xffffffffff0a7424 */ /* 0x000fe200078e00ff */
[----:B------:R-:W-:-:S05]  /*6b20*/  SHF.R.U32.HI R11, RZ, R12, R11 ;  /* 0x0000000cff0b7219 */ /* 0x000fca000001160b */
[----:B------:R-:W1:Y:S01]  /*6b30*/  LDC R25, c[0x0][0x648] ;  /* 0x00019200ff197b82 */ /* 0x000e620000000800 */
[-CC-:B--2---:R-:W-:Y:S02]  /*6b40*/  SHF.R.U64 R21, R8, R14.reuse, R11.reuse ;  /* 0x0000000e08157219 */ /* 0x184fe4000000120b */
[----:B------:R-:W-:-:S05]  /*6b50*/  SHF.R.U32.HI R6, RZ, R14, R11 ;  /* 0x0000000eff067219 */ /* 0x000fca000001160b */
[----:B------:R-:W2:Y:S01]  /*6b60*/  LDC R26, c[0x0][0x638] ;  /* 0x00018e00ff1a7b82 */ /* 0x000ea20000000800 */
[-C--:B---3--:R-:W-:Y:S02]  /*6b70*/  SHF.L.U32 R10, R10, R27.reuse, RZ ;  /* 0x0000001b0a0a7219 */ /* 0x088fe400000006ff */
[-CC-:B------:R-:W-:Y:S02]  /*6b80*/  SHF.R.U64 R23, R21, R27.reuse, R6.reuse ;  /* 0x0000001b15177219 */ /* 0x180fe40000001206 */
[----:B------:R-:W-:Y:S02]  /*6b90*/  LOP3.LUT R32, RZ, R10, RZ, 0x33, !PT ;  /* 0x0000000aff207212 */ /* 0x000fe400078e33ff */
[----:B------:R-:W-:Y:S01]  /*6ba0*/  SHF.R.U32.HI R11, RZ, R27, R6 ;  /* 0x0000001bff0b7219 */ /* 0x000fe20000011606 */
[----:B------:R-:W3:Y:S01]  /*6bb0*/  LDC R31, c[0x0][0x610] ;  /* 0x00018400ff1f7b82 */ /* 0x000ee20000000800 */
[----:B------:R-:W-:Y:S01]  /*6bc0*/  IMAD.MOV.U32 R10, RZ, RZ, R23 ;  /* 0x000000ffff0a7224 */ /* 0x000fe200078e0017 */
[----:B------:R-:W-:Y:S06]  /*6bd0*/  @!P0 BRA `(.L_x_167) ;  /* 0x0000000000288947 */ /* 0x000fec0003800000 */
        /* <DEDUP_REMOVED lines=10> */
.L_x_167:
[----:B------:R-:W-:Y:S02]  /*6c80*/  ISETP.NE.AND P0, PT, R2, 0x1, PT ;  /* 0x000000010200780c */ /* 0x000fe40003f05270 */
[----:B-1----:R-:W-:Y:S01]  /*6c90*/  SHF.R.U64 R6, R10, R25, R11 ;  /* 0x000000190a067219 */ /* 0x002fe2000000120b */
[----:B0-----:R-:W-:Y:S01]  /*6ca0*/  VIADD R11, R24, 0xffffffff ;  /* 0xffffffff180b7836 */ /* 0x001fe20000000000 */
[----:B------:R-:W-:Y:S02]  /*6cb0*/  SHF.L.U32 R30, R30, R27, RZ ;  /* 0x0000001b1e1e7219 */ /* 0x000fe400000006ff */
[----:B------:R-:W-:Y:S01]  /*6cc0*/  LOP3.LUT R5, R21, R32, RZ, 0xc0, !PT ;  /* 0x0000002015057212 */ /* 0x000fe200078ec0ff */
[----:B------:R-:W-:-:S04]  /*6cd0*/  IMAD.MOV R10, RZ, RZ, -R6 ;  /* 0x000000ffff0a7224 */ /* 0x000fc800078e0a06 */
[----:B------:R-:W-:Y:S01]  /*6ce0*/  IMAD R6, R30, R6, R5 ;  /* 0x000000061e067224 */ /* 0x000fe200078e0205 */
[----:B------:R-:W-:Y:S01]  /*6cf0*/  LOP3.LUT R5, R8, R11, RZ, 0xc0, !PT ;  /* 0x0000000b08057212 */ /* 0x000fe200078ec0ff */
[----:B------:R-:W-:Y:S02]  /*6d00*/  @P0 IMAD R7, R9, R20, R4 ;  /* 0x0000001409070224 */ /* 0x000fe400078e0204 */
[----:B--2---:R-:W-:Y:S02]  /*6d10*/  IMAD R4, R10, R26, R23 ;  /* 0x0000001a0a047224 */ /* 0x004fe400078e0217 */
[----:B---3--:R-:W-:Y:S02]  /*6d20*/  IMAD R7, R6, R31, R7 ;  /* 0x0000001f06077224 */ /* 0x008fe400078e0207 */
[----:B------:R-:W-:Y:S02]  /*6d30*/  IMAD R4, R4, R24, R5 ;  /* 0x0000001804047224 */ /* 0x000fe400078e0205 */
[----:B------:R-:W-:-:S02]  /*6d40*/  IMAD.MOV.U32 R8, RZ, RZ, 0x1 ;  /* 0x00000001ff087424 */ /* 0x000fc400078e00ff */
[----:B------:R-:W-:Y:S01]  /*6d50*/  IMAD.MOV.U32 R6, RZ, RZ, R22 ;  /* 0x000000ffff067224 */ /* 0x000fe200078e0016 */
[----:B------:R-:W-:Y:S02]  /*6d60*/  SEL R19, R4, R7, !P0 ;  /* 0x0000000704137207 */ /* 0x000fe40004000000 */
[----:B------:R-:W-:-:S07]  /*6d70*/  SEL R21, R7, R4, !P0 ;  /* 0x0000000407157207 */ /* 0x000fce0004000000 */
.L_x_165:
[----:B------:R-:W-:-:S08]  /*6d80*/  NOP ;  /* 0x0000000000007918 */ /* 0x000fd00000000000 */
[----:B------:R-:W0:-:S00]  /*6d90*/  USETMAXREG.DEALLOC.CTAPOOL 0x28 ;  /* 0x00000028000079c8 */ /* 0x000e0000080e0500 */
[----:B0-----:R-:W-:-:S13]  /*6da0*/  ISETP.NE.AND P0, PT, R3, RZ, PT ;  /* 0x000000ff0300720c */ /* 0x001fda0003f05270 */
[----:B------:R-:W-:Y:S05]  /*6db0*/  @P0 EXIT ;  /* 0x000000000000094d */ /* 0x000fea0003800000 */
[----:B------:R-:W-:Y:S01]  /*6dc0*/  LOP3.LUT P0, RZ, R8, 0xff, RZ, 0xc0, !PT ;  /* 0x000000ff08ff7812 */ /* 0x000fe2000780c0ff */
[----:B------:R-:W-:Y:S02]  /*6dd0*/  IMAD.MOV.U32 R3, RZ, RZ, 0x1 ;  /* 0x00000001ff037424 */ /* 0x000fe400078e00ff */
[----:B------:R-:W-:-:S10]  /*6de0*/  IMAD.MOV.U32 R8, RZ, RZ, RZ ;  /* 0x000000ffff087224 */ /* 0x000fd400078e00ff */
[----:B------:R-:W-:Y:S05]  /*6df0*/  @!P0 BRA `(.L_x_168) ;  /* 0x0000000c004c8947 */ /* 0x000fea0003800000 */
[----:B------:R-:W0:Y:S01]  /*6e00*/  LDC R3, c[0x0][0x28c] ;  /* 0x0000a300ff037b82 */ /* 0x000e220000000800 */
[----:B------:R-:W-:Y:S01]  /*6e10*/  ULDC UR5, c[0x0][0x658] ;  /* 0x0001960000057ab9 */ /* 0x000fe20000000800 */
[----:B------:R-:W-:Y:S01]  /*6e20*/  UMOV UR6, 0xffffffff ;  /* 0xffffffff00067882 */ /* 0x000fe20000000000 */
[----:B------:R-:W-:Y:S01]  /*6e30*/  BSSY B0, `(.L_x_168) ;  /* 0x00000cf000007945 */ /* 0x000fe20003800000 */
[----:B------:R-:W-:Y:S01]  /*6e40*/  USHF.L.U32 UR6, UR6, UR5, URZ ;  /* 0x0000000506067299 */ /* 0x000fe2000800063f */
[----:B------:R-:W-:Y:S01]  /*6e50*/  IMAD.MOV.U32 R10, RZ, RZ, 0x1 ;  /* 0x00000001ff0a7424 */ /* 0x000fe200078e00ff */
[----:B------:R-:W-:Y:S01]  /*6e60*/  LOP3.LUT R9, R18, 0x2, RZ, 0xfc, !PT ;  /* 0x0000000212097812 */ /* 0x000fe200078efcff */
[----:B------:R-:W-:Y:S01]  /*6e70*/  IMAD.MOV.U32 R8, RZ, RZ, RZ ;  /* 0x000000ffff087224 */ /* 0x000fe200078e00ff */
[----:B------:R-:W1:Y:S01]  /*6e80*/  S2UR UR8, SR_CgaCtaId ;  /* 0x00000000000879c3 */ /* 0x000e620000008800 */
[----:B------:R-:W-:Y:S01]  /*6e90*/  ULDC UR4, c[0x0][0x600] ;  /* 0x0001800000047ab9 */ /* 0x000fe20000000800 */
[----:B------:R-:W-:Y:S01]  /*6ea0*/  UMOV UR7, 0x1 ;  /* 0x0000000100077882 */ /* 0x000fe20000000000 */
[----:B------:R-:W-:-:S02]  /*6eb0*/  UIADD3 UR4, UR4, -0x1, URZ ;  /* 0xffffffff04047890 */ /* 0x000fc4000fffe03f */
[----:B------:R-:W-:Y:S02]  /*6ec0*/  USHF.L.U32 UR21, UR7, UR5, URZ ;  /* 0x0000000507157299 */ /* 0x000fe4000800063f */
[----:B------:R-:W-:Y:S01]  /*6ed0*/  ULOP3.LUT UR13, URZ, UR6, URZ, 0x33, !UPT ;  /* 0x000000063f0d7292 */ /* 0x000fe2000f8e333f */
[----:B------:R-:W-:Y:S01]  /*6ee0*/  ULDC.64 UR30, c[0x0][0x198] ;  /* 0x00006600001e7ab9 */ /* 0x000fe20000000a00 */
[----:B0-----:R-:W-:-:S05]  /*6ef0*/  VIADD R3, R3, 0x3f ;  /* 0x0000003f03037836 */ /* 0x001fca0000000000 */
[----:B------:R-:W-:Y:S01]  /*6f00*/  SHF.R.S32.HI R4, RZ, 0x1f, R3 ;  /* 0x0000001fff047819 */ /* 0x000fe20000011403 */
[----:B-1----:R-:W-:-:S03]  /*6f10*/  IMAD.U32 R12, RZ, RZ, UR8 ;  /* 0x00000008ff0c7e24 */ /* 0x002fc6000f8e00ff */
[----:B------:R-:W-:Y:S01]  /*6f20*/  LEA.HI R4, R4, R3, RZ, 0x6 ;  /* 0x0000000304047211 */ /* 0x000fe200078f30ff */
[----:B------:R-:W-:-:S03]  /*6f30*/  IMAD.MOV.U32 R3, RZ, RZ, 0x1 ;  /* 0x00000001ff037424 */ /* 0x000fc600078e00ff */
[----:B------:R-:W-:-:S05]  /*6f40*/  SHF.R.S32.HI R11, RZ, 0x6, R4 ;  /* 0x00000006ff0b7819 */ /* 0x000fca0000011404 */
[----:B------:R-:W-:-:S07]  /*6f50*/  VIADD R13, R11, 0x1 ;  /* 0x000000010b0d7836 */ /* 0x000fce0000000000 */
.L_x_179:
[----:B------:R-:W-:-:S03]  /*6f60*/  UMOV UR5, 0xffffffff ;  /* 0xffffffff00057882 */ /* 0x000fc60000000000 */
[----:B------:R-:W-:Y:S05]  /*6f70*/  BRA.DIV UR5, `(.L_x_169) ;  /* 0x0000001205407947 */ /* 0x000fea000b800000 */
[----:B------:R-:W-:-:S13]  /*6f80*/  ELECT P6, URZ, PT ;  /* 0x00000000003f782f */ /* 0x000fda00038c0000 */
.L_x_193:
[----:B------:R-:W-:Y:S04]  /*6f90*/  BSSY B1, `(.L_x_170) ;  /* 0x0000044000017945 */ /* 0x000fe80003800000 */
[----:B------:R-:W-:Y:S05]  /*6fa0*/  @!P6 BRA `(.L_x_171) ;  /* 0x000000040008e947 */ /* 0x000fea0003800000 */
[----:B------:R-:W0:Y:S02]  /*6fb0*/  LDC R4, c[0x0][0x28c] ;  /* 0x0000a300ff047b82 */ /* 0x000e240000000800 */
[----:B0-----:R-:W-:-:S13]  /*6fc0*/  ISETP.GE.AND P0, PT, R4, 0x1, PT ;  /* 0x000000010400780c */ /* 0x001fda0003f06270 */
[----:B------:R-:W-:Y:S05]  /*6fd0*/  @!P0 BRA `(.L_x_171) ;  /* 0x0000000000fc8947 */ /* 0x000fea0003800000 */
[----:B------:R-:W-:Y:S02]  /*6fe0*/  IMAD R21, R21, 0x2, R12 ;  /* 0x0000000215157824 */ /* 0x000fe400078e020c */
[----:B------:R-:W-:Y:S02]  /*6ff0*/  IMAD.SHL.U32 R19, R19, 0x80, RZ ;  /* 0x0000008013137824 */ /* 0x000fe400078e00ff */
[----:B------:R-:W-:Y:S02]  /*7000*/  IMAD.MOV.U32 R22, RZ, RZ, RZ ;  /* 0x000000ffff167224 */ /* 0x000fe400078e00ff */
[----:B------:R-:W-:Y:S02]  /*7010*/  IMAD.MOV.U32 R4, RZ, RZ, R13 ;  /* 0x000000ffff047224 */ /* 0x000fe400078e000d */
[----:B------:R-:W-:Y:S02]  /*7020*/  IMAD.MOV.U32 R5, RZ, RZ, R3 ;  /* 0x000000ffff057224 */ /* 0x000fe400078e0003 */
[----:B------:R-:W-:-:S02]  /*7030*/  IMAD.MOV.U32 R7, RZ, RZ, R8 ;  /* 0x000000ffff077224 */ /* 0x000fc400078e0008 */
[----:B------:R-:W-:Y:S02]  /*7040*/  IMAD.SHL.U32 R21, R21, 0x40, RZ ;  /* 0x0000004015157824 */ /* 0x000fe400078e00ff */
[----:B------:R-:W-:-:S07]  /*7050*/  VIADD R24, R19, 0x40 ;  /* 0x0000004013187836 */ /* 0x000fce0000000000 */
.L_x_174:
[----:B------:R-:W0:Y:S01]  /*7060*/  S2UR UR5, SR_CgaCtaId ;  /* 0x00000000000579c3 */ /* 0x000e220000008800 */
[----:B------:R-:W-:Y:S02]  /*7070*/  MOV R15, 0x400 ;  /* 0x00000400000f7802 */ /* 0x000fe40000000f00 */
[----:B------:R-:W-:Y:S02]  /*7080*/  SHF.L.U32 R14, R5, 0x1f, RZ ;  /* 0x0000001f050e7819 */ /* 0x000fe400000006ff */
[----:B------:R-:W-:Y:S01]  /*7090*/  ISETP.NE.AND P1, PT, R0, RZ, PT ;  /* 0x000000ff0000720c */ /* 0x000fe20003f25270 */
[----:B0-----:R-:W-:-:S05]  /*70a0*/  IMAD.U32 R12, RZ, RZ, UR5 ;  /* 0x00000005ff0c7e24 */ /* 0x001fca000f8e00ff */
[----:B------:R-:W-:-:S07]  /*70b0*/  LEA R20, R12, R15, 0x18 ;  /* 0x0000000f0c147211 */ /* 0x000fce00078ec0ff */
[----:B------:R-:W0:Y:S01]  /*70c0*/  @!P1 LDC R15, c[0x0][0x500] ;  /* 0x00014000ff0f9b82 */ /* 0x000e220000000800 */
[----:B------:R-:W-:-:S04]  /*70d0*/  IMAD R23, R7, 0x8, R20 ;  /* 0x0000000807177824 */ /* 0x000fc800078e0214 */
[----:B------:R-:W1:Y:S02]  /*70e0*/  SYNCS.PHASECHK.TRANS64.TRYWAIT P0, [R23+URZ+0x38], R14 ;  /* 0x0000380e170075a7 */ /* 0x000e64000800017f */
[----:B-1----:R-:W-:Y:S05]  /*70f0*/  @!P0 BRA `(.L_x_172) ;  /* 0x0000001000008947 */ /* 0x002fea0003800000 */
.L_x_194:
[----:B-1----:R-:W-:Y:S01]  /*7100*/  PRMT R14, R9, 0x9910, RZ ;  /* 0x00009910090e7816 */ /* 0x002fe200000000ff */
[----:B0-----:R0:W-:Y:S03]  /*7110*/  @!P1 SYNCS.ARRIVE.TRANS64 RZ, [R23+URZ], R15 ;  /* 0x0000000f17ff99a7 */ /* 0x0011e6000800003f */
[----:B------:R-:W-:-:S13]  /*7120*/  ISETP.NE.AND P0, PT, R14, 0x2, PT ;  /* 0x000000020e00780c */ /* 0x000fda0003f05270 */
[----:B0-----:R-:W-:Y:S05]  /*7130*/  @P0 BRA `(.L_x_173) ;  /* 0x0000000000040947 */ /* 0x001fea0003800000 */
[----:B------:R-:W-:Y:S01]  /*7140*/  BPT.TRAP 0x1 ;  /* 0x000000040000795c */ /* 0x000fe20000300000 */
.L_x_173:
[----:B------:R-:W-:Y:S01]  /*7150*/  IMAD R14, R7, 0x2, R12 ;  /* 0x00000002070e7824 */ /* 0x000fe200078e020c */
[----:B------:R-:W-:Y:S01]  /*7160*/  R2UR UR27, R22 ;  /* 0x00000000161b72ca */ /* 0x000fe200000e0000 */
[----:B------:R-:W-:Y:S01]  /*7170*/  VIADD R4, R4, 0xffffffff ;  /* 0xffffffff04047836 */ /* 0x000fe20000000000 */
[----:B------:R-:W-:Y:S01]  /*7180*/  R2UR UR9, R23 ;  /* 0x00000000170972ca */ /* 0x000fe200000e0000 */
[----:B------:R-:W-:Y:S01]  /*7190*/  IMAD.SHL.U32 R14, R14, 0x1000, RZ ;  /* 0x000010000e0e7824 */ /* 0x000fe200078e00ff */
[----:B------:R-:W-:Y:S01]  /*71a0*/  R2UR UR12, R6 ;  /* 0x00000000060c72ca */ /* 0x000fe200000e0000 */
[----:B------:R-:W-:Y:S01]  /*71b0*/  UIADD3 UR6, UP0, UR30, 0xf0, URZ ;  /* 0x000000f01e067890 */ /* 0x000fe2000ff1e03f */
[----:B------:R-:W-:Y:S01]  /*71c0*/  R2UR UR11, R21 ;  /* 0x00000000150b72ca */ /* 0x000fe200000e0000 */
[--C-:B------:R-:W-:Y:S01]  /*71d0*/  IMAD R14, R14, 0x2, R20.reuse ;  /* 0x000000020e0e7824 */ /* 0x100fe200078e0214 */
[----:B------:R-:W-:Y:S01]  /*71e0*/  UIADD3 UR32, UP1, UR30, 0x1f0, URZ ;  /* 0x000001f01e207890 */ /* 0x000fe2000ff3e03f */
[----:B------:R-:W-:Y:S01]  /*71f0*/  IMAD R20, R7, 0x4000, R20 ;  /* 0x0000400007147824 */ /* 0x000fe200078e0214 */
[----:B------:R-:W-:Y:S01]  /*7200*/  R2UR UR26, R19 ;  /* 0x00000000131a72ca */ /* 0x000fe200000e0000 */
[----:B------:R-:W-:Y:S01]  /*7210*/  UIADD3.X UR7, URZ, UR31, URZ, UP0, !UPT ;  /* 0x0000001f3f077290 */ /* 0x000fe200087fe43f */
[----:B------:R-:W-:Y:S01]  /*7220*/  R2UR UR5, R14 ;  /* 0x000000000e0572ca */ /* 0x000fe200000e0000 */
[----:B------:R-:W-:Y:S01]  /*7230*/  UIADD3.X UR33, URZ, UR31, URZ, UP1, !UPT ;  /* 0x0000001f3f217290 */ /* 0x000fe20008ffe43f */
[----:B------:R-:W-:Y:S01]  /*7240*/  R2UR UR16, R20 ;  /* 0x00000000141072ca */ /* 0x000fe200000e0000 */
[----:B------:R-:W-:Y:S01]  /*7250*/  VIADD R7, R7, 0x1 ;  /* 0x0000000107077836 */ /* 0x000fe20000000000 */
[----:B------:R-:W-:Y:S01]  /*7260*/  R2UR UR18, R24 ;  /* 0x00000000181272ca */ /* 0x000fe200000e0000 */
[----:B------:R-:W-:Y:S01]  /*7270*/  UMOV UR22, 0x30000 ;  /* 0x0003000000167882 */ /* 0x000fe20000000000 */
[----:B------:R-:W-:Y:S01]  /*7280*/  ISETP.GT.AND P1, PT, R4, 0x1, PT ;  /* 0x000000010400780c */ /* 0x000fe20003f24270 */
[----:B------:R-:W-:Y:S01]  /*7290*/  UMOV UR14, 0x0 ;  /* 0x00000000000e7882 */ /* 0x000fe20000000000 */
[----:B------:R-:W-:Y:S01]  /*72a0*/  ISETP.NE.AND P0, PT, R7, 0x7, PT ;  /* 0x000000070700780c */ /* 0x000fe20003f05270 */
[----:B------:R-:W-:Y:S01]  /*72b0*/  UMOV UR15, 0x10000000 ;  /* 0x10000000000f7882 */ /* 0x000fe20000000000 */
[----:B------:R-:W-:Y:S01]  /*72c0*/  UMOV UR10, UR27 ;  /* 0x0000001b000a7c82 */ /* 0x000fe20008000000 */
[----:B------:R-:W-:Y:S01]  /*72d0*/  UMOV UR25, UR9 ;  /* 0x0000000900197c82 */ /* 0x000fe20008000000 */
[----:B------:R-:W-:Y:S01]  /*72e0*/  UMOV UR28, UR12 ;  /* 0x0000000c001c7c82 */ /* 0x000fe20008000000 */
[----:B------:R-:W-:Y:S01]  /*72f0*/  UIADD3 UR8, UR5, 0x180, URZ ;  /* 0x0000018005087890 */ /* 0x000fe2000fffe03f */
[----:B------:R-:W-:Y:S01]  /*7300*/  SEL R14, RZ, 0x1, P0 ;  /* 0x00000001ff0e7807 */ /* 0x000fe20000000000 */
[----:B------:R-:W-:Y:S01]  /*7310*/  UIADD3 UR24, UR16, 0x1c180, URZ ;  /* 0x0001c18010187890 */ /* 0x000fe2000fffe03f */
[----:B------:R-:W-:Y:S01]  /*7320*/  VIADD R22, R22, 0x40 ;  /* 0x0000004016167836 */ /* 0x000fe20000000000 */
[----:B------:R-:W-:Y:S01]  /*7330*/  UIADD3 UR16, UR16, 0x1e180, URZ ;  /* 0x0001e18010107890 */ /* 0x000fe2000fffe03f */
[----:B------:R-:W-:Y:S01]  /*7340*/  LOP3.LUT R5, R5, R14, RZ, 0x3c, !PT ;  /* 0x0000000e05057212 */ /* 0x000fe200078e3cff */
[----:B------:R-:W-:Y:S01]  /*7350*/  UMOV UR17, UR9 ;  /* 0x0000000900117c82 */ /* 0x000fe20008000000 */
[----:B------:R-:W-:Y:S01]  /*7360*/  UMOV UR19, UR27 ;  /* 0x0000001b00137c82 */ /* 0x000fe20008000000 */
[----:B------:R-:W-:Y:S01]  /*7370*/  UMOV UR20, UR12 ;  /* 0x0000000c00147c82 */ /* 0x000fe20008000000 */
[----:B------:R0:W-:Y:S01]  /*7380*/  UTMALDG.3D.MULTICAST [UR8], [UR6], UR22, desc[UR14] ;  /* 0x00000e08060073b4 */ /* 0x0001e20008011816 */
[----:B------:R-:W-:Y:S01]  /*7390*/  SEL R7, R7, RZ, P0 ;  /* 0x000000ff07077207 */ /* 0x000fe20000000000 */
[----:B------:R0:W-:Y:S02]  /*73a0*/  UTMALDG.3D [UR24], [UR32], desc[UR14] ;  /* 0x00000e18200075b4 */ /* 0x0001e40008011000 */
[----:B------:R0:W-:Y:S02]  /*73b0*/  UTMALDG.3D [UR16], [UR32], desc[UR14] ;  /* 0x00000e10200075b4 */ /* 0x0001e40008011000 */
[----:B0-----:R-:W-:Y:S05]  /*73c0*/  @P1 BRA `(.L_x_174) ;  /* 0xfffffffc00241947 */ /* 0x001fea000383ffff */
.L_x_171:
[----:B------:R-:W-:Y:S05]  /*73d0*/  BSYNC B1 ;  /* 0x0000000000017941 */ /* 0x000fea0003800000 */
.L_x_170:
[----:B------:R-:W-:Y:S01]  /*73e0*/  LOP3.LUT P1, RZ, R10, 0xff, RZ, 0xc0, !PT ;  /* 0x000000ff0aff7812 */ /* 0x000fe2000782c0ff */
[C---:B------:R-:W-:Y:S01]  /*73f0*/  IMAD.IADD R15, R11.reuse, 0x1, R8 ;  /* 0x000000010b0f7824 */ /* 0x040fe200078e0208 */
[----:B------:R-:W-:Y:S01]  /*7400*/  ULDC.64 UR6, c[0x0][0x650] ;  /* 0x0001940000067ab9 */ /* 0x000fe20000000a00 */
[----:B------:R-:W-:Y:S01]  /*7410*/  ISETP.GE.U32.AND P2, PT, R11, 0x7, PT ;  /* 0x000000070b00780c */ /* 0x000fe20003f46070 */
[----:B------:R-:W-:Y:S01]  /*7420*/  BSSY B1, `(.L_x_175) ;  /* 0x000006d000017945 */ /* 0x000fe20003800000 */
[C---:B------:R-:W-:Y:S01]  /*7430*/  IMAD.WIDE.U32 R4, R15.reuse, 0x24924925, RZ ;  /* 0x249249250f047825 */ /* 0x040fe200078e00ff */
[----:B------:R-:W-:Y:S02]  /*7440*/  ISETP.GT.U32.AND P0, PT, R15, 0x6, PT ;  /* 0x000000060f00780c */ /* 0x000fe40003f04070 */
[----:B------:R-:W-:Y:S01]  /*7450*/  PRMT R10, RZ, 0x7610, R10 ;  /* 0x00007610ff0a7816 */ /* 0x000fe2000000000a */
[----:B------:R-:W-:Y:S01]  /*7460*/  IMAD.MOV.U32 R21, RZ, RZ, -0x1 ;  /* 0xffffffffff157424 */ /* 0x000fe200078e00ff */
[----:B------:R-:W-:Y:S01]  /*7470*/  ISETP.LT.U32.AND P0, PT, R11, 0x7, P0 ;  /* 0x000000070b00780c */ /* 0x000fe20000701070 */
[----:B------:R-:W-:-:S02]  /*7480*/  IMAD.MOV.U32 R19, RZ, RZ, -0x1 ;  /* 0xffffffffff137424 */ /* 0x000fc400078e00ff */
[----:B------:R-:W0:Y:S01]  /*7490*/  @P1 S2R R12, SR_CgaCtaId ;  /* 0x00000000000c1919 */ /* 0x000e220000008800 */
[----:B------:R-:W-:Y:S02]  /*74a0*/  SEL R4, RZ, 0x1, !P0 ;  /* 0x00000001ff047807 */ /* 0x000fe40004000000 */
[----:B------:R-:W-:Y:S02]  /*74b0*/  IADD3 R16, P0, R16, UR36, RZ ;  /* 0x0000002410107c10 */ /* 0x000fe4000ff1e0ff */
[----:B------:R-:W-:Y:S02]  /*74c0*/  @P1 MOV R7, 0x400 ;  /* 0x0000040000071802 */ /* 0x000fe40000000f00 */
[----:B------:R-:W-:Y:S02]  /*74d0*/  IADD3.X R17, R17, UR42, RZ, P0, !PT ;  /* 0x0000002a11117c10 */ /* 0x000fe400087fe4ff */
[----:B------:R-:W-:Y:S02]  /*74e0*/  ISETP.GE.U32.AND P0, PT, R16, UR6, PT ;  /* 0x0000000610007c0c */ /* 0x000fe4000bf06070 */
[----:B------:R-:W-:-:S02]  /*74f0*/  LOP3.LUT R3, R3, R4, RZ, 0x3c, !PT ;  /* 0x0000000403037212 */ /* 0x000fc400078e3cff */
[----:B------:R-:W-:Y:S02]  /*7500*/  ISETP.GE.U32.AND.EX P0, PT, R17, UR7, PT, P0 ;  /* 0x0000000711007c0c */ /* 0x000fe4000bf06100 */
[----:B------:R-:W-:Y:S02]  /*7510*/  PRMT R4, RZ, 0x7610, R4 ;  /* 0x00007610ff047816 */ /* 0x000fe40000000004 */
[----:B0-----:R-:W-:Y:S01]  /*7520*/  @P1 LEA R6, R12, R7, 0x18 ;  /* 0x000000070c061211 */ /* 0x001fe200078ec0ff */
[----:B------:R-:W-:-:S03]  /*7530*/  IMAD.IADD R7, R15, 0x1, -R5 ;  /* 0x000000010f077824 */ /* 0x000fc600078e0a05 */
[----:B------:R0:W-:Y:S02]  /*7540*/  @P1 SYNCS.ARRIVE.TRANS64.A1T0 RZ, [R6+URZ+0x88], RZ ;  /* 0x000088ff06ff19a7 */ /* 0x0001e4000810003f */
[----:B------:R-:W-:-:S04]  /*7550*/  LEA.HI R7, R7, R5, RZ, 0x1f ;  /* 0x0000000507077211 */ /* 0x000fc800078ff8ff */
[----:B------:R-:W-:Y:S01]  /*7560*/  SHF.R.U32.HI R8, RZ, 0x2, R7 ;  /* 0x00000002ff087819 */ /* 0x000fe20000011607 */
[----:B0-----:R-:W-:-:S03]  /*7570*/  IMAD.MOV.U32 R6, RZ, RZ, -0x1 ;  /* 0xffffffffff067424 */ /* 0x001fc600078e00ff */
[----:B------:R-:W-:Y:S01]  /*7580*/  @P2 LOP3.LUT R3, R3, 0x1, R8, 0x78, !PT ;  /* 0x0000000103032812 */ /* 0x000fe200078e7808 */
[----:B------:R-:W-:Y:S01]  /*7590*/  IMAD R8, R8, -0x7, R15 ;  /* 0xfffffff908087824 */ /* 0x000fe200078e020f */
[----:B------:R-:W-:Y:S06]  /*75a0*/  @P0 BRA `(.L_x_176) ;  /* 0x0000000400500947 */ /* 0x000fec0003800000 */
[----:B------:R-:W0:Y:S01]  /*75b0*/  S2R R19, SR_CTAID.X ;  /* 0x0000000000137919 */ /* 0x000e220000002500 */
[----:B------:R-:W-:Y:S01]  /*75c0*/  ULDC.64 UR6, c[0x0][0x628] ;  /* 0x00018a0000067ab9 */ /* 0x000fe20000000a00 */
[----:B------:R-:W1:Y:S01]  /*75d0*/  LDC R20, c[0x0][0x144] ;  /* 0x00005100ff147b82 */ /* 0x000e620000000800 */
[----:B------:R-:W-:Y:S01]  /*75e0*/  ISETP.NE.U32.AND P0, PT, RZ, UR6, PT ;  /* 0x00000006ff007c0c */ /* 0x000fe2000bf05070 */
[----:B------:R-:W2:Y:S01]  /*75f0*/  S2R R14, SR_CTAID.Y ;  /* 0x00000000000e7919 */ /* 0x000ea20000002600 */
[----:B------:R-:W-:Y:S01]  /*7600*/  ULDC UR8, c[0x0][0x630] ;  /* 0x00018c0000087ab9 */ /* 0x000fe20000000800 */
[----:B------:R-:W-:Y:S01]  /*7610*/  ULDC UR9, c[0x0][0x150] ;  /* 0x0000540000097ab9 */ /* 0x000fe20000000800 */
[----:B------:R-:W-:Y:S01]  /*7620*/  ISETP.NE.AND.EX P0, PT, RZ, UR7, PT, P0 ;  /* 0x00000007ff007c0c */ /* 0x000fe2000bf05300 */
[----:B------:R-:W-:Y:S02]  /*7630*/  IMAD.MOV.U32 R4, RZ, RZ, R16 ;  /* 0x000000ffff047224 */ /* 0x000fe400078e0010 */
[----:B------:R-:W-:Y:S01]  /*7640*/  IMAD.MOV.U32 R5, RZ, RZ, R17 ;  /* 0x000000ffff057224 */ /* 0x000fe200078e0011 */
[----:B0-----:R-:W-:-:S09]  /*7650*/  I2FP.F32.U32 R21, R19 ;  /* 0x0000001300157245 */ /* 0x001fd20000201000 */
[----:B------:R-:W-:Y:S05]  /*7660*/  @!P0 BRA `(.L_x_177) ;  /* 0x0000000000288947 */ /* 0x000fea0003800000 */
[----:B------:R-:W-:Y:S02]  /*7670*/  ULDC UR5, c[0x0][0x634] ;  /* 0x00018d0000057ab9 */ /* 0x000fe40000000800 */
[----:B------:R-:W-:-:S05]  /*7680*/  IADD3 R5, P0, R16, UR5, RZ ;  /* 0x0000000510057c10 */ /* 0x000fca000ff1e0ff */
[----:B------:R-:W-:-:S04]  /*7690*/  IMAD.X R15, RZ, RZ, R17, P0 ;  /* 0x000000ffff0f7224 */ /* 0x000fc800000e0611 */
[----:B------:R-:W-:-:S04]  /*76a0*/  IMAD.WIDE.U32 R6, R15, UR6, RZ ;  /* 0x000000060f067c25 */ /* 0x000fc8000f8e00ff */
[----:B------:R-:W-:-:S04]  /*76b0*/  IMAD.WIDE.U32 R6, P0, R5, UR7, R6 ;  /* 0x0000000705067c25 */ /* 0x000fc8000f800006 */
[----:B------:R-:W-:-:S04]  /*76c0*/  IMAD.WIDE.U32 R4, R5, UR6, RZ ;  /* 0x0000000605047c25 */ /* 0x000fc8000f8e00ff */
[----:B------:R-:W-:Y:S01]  /*76d0*/  IMAD.MOV.U32 R4, RZ, RZ, R7 ;  /* 0x000000ffff047224 */ /* 0x000fe200078e0007 */
[----:B------:R-:W-:Y:S01]  /*76e0*/  IADD3 RZ, P1, R5, R6, RZ ;  /* 0x0000000605ff7210 */ /* 0x000fe20007f3e0ff */
[----:B------:R-:W-:-:S04]  /*76f0*/  IMAD.X R5, RZ, RZ, RZ, P0 ;  /* 0x000000ffff057224 */ /* 0x000fc800000e06ff */
[----:B------:R-:W-:-:S08]  /*7700*/  IMAD.WIDE.U32.X R4, R15, UR7, R4, P1 ;  /* 0x000000070f047c25 */ /* 0x000fd000088e0404 */
.L_x_177:
[----:B------:R-:W-:Y:S01]  /*7710*/  FMUL R21, R21, UR9 ;  /* 0x0000000915157c20 */ /* 0x000fe20008400000 */
[--C-:B------:R-:W-:Y:S01]  /*7720*/  SHF.R.U64 R15, R4, UR8, R5.reuse ;  /* 0x00000008040f7c19 */ /* 0x100fe20008001205 */
[----:B------:R-:W-:Y:S01]  /*7730*/  ULDC.64 UR6, c[0x0][0x620] ;  /* 0x0001880000067ab9 */ /* 0x000fe20000000a00 */
[----:B------:R-:W-:Y:S01]  /*7740*/  SHF.R.U32.HI R4, RZ, UR8, R5 ;  /* 0x00000008ff047c19 */ /* 0x000fe20008011605 */
[----:B------:R-:W-:Y:S01]  /*7750*/  ULDC.64 UR8, c[0x0][0x640] ;  /* 0x0001900000087ab9 */ /* 0x000fe20000000a00 */
[----:B------:R-:W-:Y:S01]  /*7760*/  IADD3 R5, P0, RZ, -R15, RZ ;  /* 0x8000000fff057210 */ /* 0x000fe20007f1e0ff */
[----:B------:R-:W0:Y:S01]  /*7770*/  F2I.U32.TRUNC.NTZ R21, R21 ;  /* 0x0000001500157305 */ /* 0x000e22000020f000 */
[----:B------:R-:W-:-:S03]  /*7780*/  ULDC UR5, c[0x0][0x618] ;  /* 0x0001860000057ab9 */ /* 0x000fc60000000800 */
[----:B------:R-:W-:Y:S01]  /*7790*/  IMAD.X R4, RZ, RZ, ~R4, P0 ;  /* 0x000000ffff047224 */ /* 0x000fe200000e0e04 */
[----:B------:R-:W-:-:S03]  /*77a0*/  ISETP.NE.U32.AND P0, PT, RZ, UR8, PT ;  /* 0x00000008ff007c0c */ /* 0x000fc6000bf05070 */
[----:B------:R-:W-:Y:S01]  /*77b0*/  IMAD R4, R4, UR6, RZ ;  /* 0x0000000604047c24 */ /* 0x000fe2000f8e02ff */
[----:B------:R-:W-:-:S03]  /*77c0*/  ISETP.NE.AND.EX P0, PT, RZ, UR9, PT, P0 ;  /* 0x00000009ff007c0c */ /* 0x000fc6000bf05300 */
[C---:B------:R-:W-:Y:S02]  /*77d0*/  IMAD R7, R5.reuse, UR7, R4 ;  /* 0x0000000705077c24 */ /* 0x040fe4000f8e0204 */
[----:B------:R-:W-:Y:S01]  /*77e0*/  IMAD.WIDE.U32 R4, R5, UR6, R16 ;  /* 0x0000000605047c25 */ /* 0x000fe2000f8e0010 */
[----:B------:R-:W-:-:S03]  /*77f0*/  ULDC UR6, c[0x0][0x154] ;  /* 0x0000550000067ab9 */ /* 0x000fc60000000800 */
[----:B0-----:R-:W-:Y:S02]  /*7800*/  IMAD.MOV R6, RZ, RZ, -R21 ;  /* 0x000000ffff067224 */ /* 0x001fe400078e0a15 */
[----:B------:R-:W0:Y:S01]  /*7810*/  LDC R21, c[0x0][0x148] ;  /* 0x00005200ff157b82 */ /* 0x000e220000000800 */
[----:B------:R-:W-:Y:S02]  /*7820*/  IMAD.IADD R5, R5, 0x1, R7 ;  /* 0x0000000105057824 */ /* 0x000fe400078e0207 */
[----:B-1----:R-:W-:Y:S01]  /*7830*/  IMAD R19, R20, R6, R19 ;  /* 0x0000000614137224 */ /* 0x002fe200078e0213 */
[----:B--2---:R-:W-:Y:S02]  /*7840*/  I2FP.F32.U32 R6, R14 ;  /* 0x0000000e00067245 */ /* 0x004fe40000201000 */
[--C-:B------:R-:W-:Y:S02]  /*7850*/  SHF.R.U64 R20, R4, UR5, R5.reuse ;  /* 0x0000000504147c19 */ /* 0x100fe40008001205 */
[----:B------:R-:W-:Y:S01]  /*7860*/  SHF.R.U32.HI R5, RZ, UR5, R5 ;  /* 0x00000005ff057c19 */ /* 0x000fe20008011605 */
[----:B------:R-:W-:Y:S01]  /*7870*/  FMUL R6, R6, UR6 ;  /* 0x0000000606067c20 */ /* 0x000fe20008400000 */
[----:B------:R-:W-:-:S02]  /*7880*/  ULDC UR5, c[0x0][0x608] ;  /* 0x0001820000057ab9 */ /* 0x000fc40000000800 */
[--C-:B------:R-:W-:Y:S01]  /*7890*/  SHF.R.U64 R23, R20, UR5, R5.reuse ;  /* 0x0000000514177c19 */ /* 0x100fe20008001205 */
[----:B------:R1:W2:Y:S01]  /*78a0*/  F2I.U32.TRUNC.NTZ R24, R6 ;  /* 0x0000000600187305 */ /* 0x0002a2000020f000 */
[----:B------:R-:W-:Y:S01]  /*78b0*/  SHF.R.U32.HI R4, RZ, UR5, R5 ;  /* 0x00000005ff047c19 */ /* 0x000fe20008011605 */
[----:B------:R-:W-:-:S03]  /*78c0*/  ULDC UR5, c[0x0][0x658] ;  /* 0x0001960000057ab9 */ /* 0x000fc60000000800 */
[--C-:B------:R-:W-:Y:S02]  /*78d0*/  SHF.R.U64 R22, R23, UR5, R4.reuse ;  /* 0x0000000517167c19 */ /* 0x100fe40008001204 */
[----:B------:R-:W-:-:S03]  /*78e0*/  SHF.R.U32.HI R25, RZ, UR5, R4 ;  /* 0x00000005ff197c19 */ /* 0x000fc60008011604 */
[----:B------:R-:W-:Y:S02]  /*78f0*/  IMAD.MOV.U32 R4, RZ, RZ, R22 ;  /* 0x000000ffff047224 */ /* 0x000fe400078e0016 */
[----:B------:R-:W-:Y:S01]  /*7900*/  IMAD.MOV.U32 R5, RZ, RZ, R25 ;  /* 0x000000ffff057224 */ /* 0x000fe200078e0019 */
[----:B-1----:R-:W-:Y:S06]  /*7910*/  @!P0 BRA `(.L_x_178) ;  /* 0x0000000000288947 */ /* 0x002fec0003800000 */
        /* <DEDUP_REMOVED lines=10> */
.L_x_178:
[----:B------:R-:W-:Y:S01]  /*79c0*/  ISETP.NE.AND P0, PT, R2, 0x1, PT ;  /* 0x000000010200780c */ /* 0x000fe20003f05270 */
[----:B------:R-:W-:Y:S01]  /*79d0*/  ULDC UR5, c[0x0][0x648] ;  /* 0x0001920000057ab9 */ /* 0x000fe20000000800 */
[----:B------:R-:W-:Y:S01]  /*79e0*/  LOP3.LUT R23, R23, UR13, RZ, 0xc0, !PT ;  /* 0x0000000d17177c12 */ /* 0x000fe2000f8ec0ff */
[----:B--2---:R-:W-:Y:S01]  /*79f0*/  IMAD.MOV R24, RZ, RZ, -R24 ;  /* 0x000000ffff187224 */ /* 0x004fe200078e0a18 */
[----:B------:R-:W-:Y:S01]  /*7a00*/  SHF.R.U64 R4, R4, UR5, R5 ;  /* 0x0000000504047c19 */ /* 0x000fe20008001205 */
[----:B------:R-:W-:Y:S01]  /*7a10*/  ULDC UR5, c[0x0][0x638] ;  /* 0x00018e0000057ab9 */ /* 0x000fe20000000800 */
[----:B------:R-:W-:Y:S01]  /*7a20*/  LOP3.LUT R7, R20, UR4, RZ, 0xc0, !PT ;  /* 0x0000000414077c12 */ /* 0x000fe2000f8ec0ff */
[----:B------:R-:W-:Y:S01]  /*7a30*/  ULDC UR6, c[0x0][0x610] ;  /* 0x0001840000067ab9 */ /* 0x000fe20000000800 */
[----:B------:R-:W-:Y:S02]  /*7a40*/  IMAD.MOV.U32 R6, RZ, RZ, R15 ;  /* 0x000000ffff067224 */ /* 0x000fe400078e000f */
[----:B------:R-:W-:-:S02]  /*7a50*/  IMAD.MOV R5, RZ, RZ, -R4 ;  /* 0x000000ffff057224 */ /* 0x000fc400078e0a04 */
[----:B------:R-:W-:Y:S02]  /*7a60*/  IMAD R4, R4, UR21, R23 ;  /* 0x0000001504047c24 */ /* 0x000fe4000f8e0217 */
[----:B0-----:R-:W-:Y:S02]  /*7a70*/  @P0 IMAD R19, R21, R24, R14 ;  /* 0x0000001815130224 */ /* 0x001fe400078e020e */
[----:B------:R-:W-:Y:S01]  /*7a80*/  IMAD R22, R5, UR5, R22 ;  /* 0x0000000505167c24 */ /* 0x000fe2000f8e0216 */
[----:B------:R-:W-:Y:S01]  /*7a90*/  ULDC UR5, c[0x0][0x600] ;  /* 0x0001800000057ab9 */ /* 0x000fe20000000800 */
[----:B------:R-:W-:Y:S02]  /*7aa0*/  IMAD R21, R4, UR6, R19 ;  /* 0x0000000604157c24 */ /* 0x000fe4000f8e0213 */
[----:B------:R-:W-:Y:S02]  /*7ab0*/  IMAD R22, R22, UR5, R7 ;  /* 0x0000000516167c24 */ /* 0x000fe4000f8e0207 */
[----:B------:R-:W-:-:S03]  /*7ac0*/  IMAD.MOV.U32 R4, RZ, RZ, 0x1 ;  /* 0x00000001ff047424 */ /* 0x000fc600078e00ff */
[----:B------:R-:W-:Y:S02]  /*7ad0*/  SEL R19, R22, R21, !P0 ;  /* 0x0000001516137207 */ /* 0x000fe40004000000 */
[----:B------:R-:W-:-:S07]  /*7ae0*/  SEL R21, R21, R22, !P0 ;  /* 0x0000001615157207 */ /* 0x000fce0004000000 */
.L_x_176:
[----:B------:R-:W-:Y:S05]  /*7af0*/  BSYNC B1 ;  /* 0x0000000000017941 */ /* 0x000fea0003800000 */
.L_x_175:
[----:B------:R-:W-:-:S13]  /*7b00*/  LOP3.LUT P0, RZ, R4, 0xff, RZ, 0xc0, !PT ;  /* 0x000000ff04ff7812 */ /* 0x000fda000780c0ff */
[----:B------:R-:W-:Y:S05]  /*7b10*/  @P0 BRA `(.L_x_179) ;  /* 0xfffffff400100947 */ /* 0x000fea000383ffff */
[----:B------:R-:W-:Y:S05]  /*7b20*/  BSYNC B0 ;  /* 0x0000000000007941 */ /* 0x000fea0003800000 */
.L_x_168:
[----:B------:R-:W-:-:S03]  /*7b30*/  UMOV UR5, 0xffffffff ;  /* 0xffffffff00057882 */ /* 0x000fc60000000000 */
[----:B------:R-:W-:Y:S05]  /*7b40*/  BRA.DIV UR5, `(.L_x_180) ;  /* 0x0000000605807947 */ /* 0x000fea000b800000 */
[----:B------:R-:W-:-:S13]  /*7b50*/  ELECT P6, URZ, PT ;  /* 0x00000000003f782f */ /* 0x000fda00038c0000 */
.L_x_197:
[----:B------:R-:W-:Y:S04]  /*7b60*/  BSSY B0, `(.L_x_181) ;  /* 0x0000046000007945 */ /* 0x000fe80003800000 */
[----:B------:R-:W-:Y:S05]  /*7b70*/  @!P6 BRA `(.L_x_182) ;  /* 0x000000040010e947 */ /* 0x000fea0003800000 */
[----:B------:R-:W-:-:S04]  /*7b80*/  LOP3.LUT R18, R18, 0x2, RZ, 0xfc, !PT ;  /* 0x0000000212127812 */ /* 0x000fc800078efcff */
[----:B------:R-:W-:-:S13]  /*7b90*/  ISETP.NE.AND P0, PT, R18, 0x3, PT ;  /* 0x000000031200780c */ /* 0x000fda0003f05270 */
[----:B------:R-:W-:Y:S05]  /*7ba0*/  @!P0 BRA `(.L_x_183) ;  /* 0x0000000000048947 */ /* 0x000fea0003800000 */
[----:B------:R-:W-:Y:S01]  /*7bb0*/  BPT.TRAP 0x1 ;  /* 0x000000040000795c */ /* 0x000fe20000300000 */
.L_x_183:
[----:B------:R-:W0:Y:S01]  /*7bc0*/  S2R R5, SR_CgaCtaId ;  /* 0x0000000000057919 */ /* 0x000e220000008800 */
[----:B------:R-:W-:Y:S02]  /*7bd0*/  MOV R0, 0x400 ;  /* 0x0000040000007802 */ /* 0x000fe40000000f00 */
[----:B------:R-:W-:Y:S02]  /*7be0*/  SHF.L.U32 R2, R3, 0x1f, RZ ;  /* 0x0000001f03027819 */ /* 0x000fe400000006ff */
[----:B0-----:R-:W-:-:S05]  /*7bf0*/  LEA R5, R5, R0, 0x18 ;  /* 0x0000000005057211 */ /* 0x001fca00078ec0ff */
[----:B------:R-:W-:-:S04]  /*7c00*/  VIADD R5, R5, 0x38 ;  /* 0x0000003805057836 */ /* 0x000fc80000000000 */
[C---:B------:R-:W-:Y:S02]  /*7c10*/  IMAD R7, R8.reuse, 0x8, R5 ;  /* 0x0000000808077824 */ /* 0x040fe400078e0205 */
[----:B------:R-:W-:Y:S02]  /*7c20*/  VIADD R8, R8, 0x1 ;  /* 0x0000000108087836 */ /* 0x000fe40000000000 */
[----:B------:R-:W0:Y:S03]  /*7c30*/  SYNCS.PHASECHK.TRANS64.TRYWAIT P0, [R7+URZ], R2 ;  /* 0x00000002070075a7 */ /* 0x000e26000800017f */
[----:B------:R-:W-:-:S04]  /*7c40*/  ISETP.NE.AND P1, PT, R8, 0x7, PT ;  /* 0x000000070800780c */ /* 0x000fc80003f25270 */
[----:B------:R-:W-:Y:S02]  /*7c50*/  SEL R0, RZ, 0x1, P1 ;  /* 0x00000001ff007807 */ /* 0x000fe40000800000 */
[----:B------:R-:W-:Y:S02]  /*7c60*/  SEL R8, R8, RZ, P1 ;  /* 0x000000ff08087207 */ /* 0x000fe40000800000 */
[----:B------:R-:W-:-:S03]  /*7c70*/  LOP3.LUT R9, R3, R0, RZ, 0x3c, !PT ;  /* 0x0000000003097212 */ /* 0x000fc600078e3cff */
[----:B------:R-:W-:Y:S01]  /*7c80*/  IMAD R6, R8, 0x8, R5 ;  /* 0x0000000808067824 */ /* 0x000fe200078e0205 */
[----:B------:R-:W-:Y:S01]  /*7c90*/  SHF.L.U32 R3, R9, 0x1f, RZ ;  /* 0x0000001f09037819 */ /* 0x000fe200000006ff */
[----:B0-----:R-:W-:Y:S06]  /*7ca0*/  @!P0 BRA `(.L_x_184) ;  /* 0x0000000400488947 */ /* 0x001fec0003800000 */
.L_x_198:
[----:B------:R-:W1:Y:S01]  /*7cb0*/  SYNCS.PHASECHK.TRANS64.TRYWAIT P0, [R6+URZ], R3 ;  /* 0x00000003060075a7 */ /* 0x000e62000800017f */
[----:B------:R-:W-:-:S05]  /*7cc0*/  VIADD R0, R8, 0x1 ;  /* 0x0000000108007836 */ /* 0x000fca0000000000 */
[----:B------:R-:W-:-:S04]  /*7cd0*/  ISETP.NE.AND P1, PT, R0, 0x7, PT ;  /* 0x000000070000780c */ /* 0x000fc80003f25270 */
[----:B0-----:R-:W-:Y:S02]  /*7ce0*/  SEL R2, RZ, 0x1, P1 ;  /* 0x00000001ff027807 */ /* 0x001fe40000800000 */
[----:B------:R-:W-:Y:S02]  /*7cf0*/  SEL R0, R0, RZ, P1 ;  /* 0x000000ff00007207 */ /* 0x000fe40000800000 */
[----:B------:R-:W-:-:S03]  /*7d00*/  LOP3.LUT R9, R9, R2, RZ, 0x3c, !PT ;  /* 0x0000000209097212 */ /* 0x000fc600078e3cff */
[----:B------:R-:W-:Y:S01]  /*7d10*/  IMAD R7, R0, 0x8, R5 ;  /* 0x0000000800077824 */ /* 0x000fe200078e0205 */
[----:B------:R-:W-:Y:S01]  /*7d20*/  SHF.L.U32 R4, R9, 0x1f, RZ ;  /* 0x0000001f09047819 */ /* 0x000fe200000006ff */
[----:B-1----:R-:W-:Y:S06]  /*7d30*/  @!P0 BRA `(.L_x_185) ;  /* 0x0000000400388947 */ /* 0x002fec0003800000 */
.L_x_199:
[----:B------:R-:W1:Y:S01]  /*7d40*/  SYNCS.PHASECHK.TRANS64.TRYWAIT P0, [R7+URZ], R4 ;  /* 0x00000004070075a7 */ /* 0x000e62000800017f */
[----:B------:R-:W-:-:S05]  /*7d50*/  VIADD R0, R0, 0x1 ;  /* 0x0000000100007836 */ /* 0x000fca0000000000 */
[----:B------:R-:W-:-:S04]  /*7d60*/  ISETP.NE.AND P1, PT, R0, 0x7, PT ;  /* 0x000000070000780c */ /* 0x000fc80003f25270 */
[----:B------:R-:W-:Y:S02]  /*7d70*/  SEL R2, RZ, 0x1, P1 ;  /* 0x00000001ff027807 */ /* 0x000fe40000800000 */
[----:B------:R-:W-:Y:S02]  /*7d80*/  SEL R0, R0, RZ, P1 ;  /* 0x000000ff00007207 */ /* 0x000fe40000800000 */
[----:B------:R-:W-:-:S03]  /*7d90*/  LOP3.LUT R9, R9, R2, RZ, 0x3c, !PT ;  /* 0x0000000209097212 */ /* 0x000fc600078e3cff */
[----:B0-----:R-:W-:Y:S01]  /*7da0*/  IMAD R6, R0, 0x8, R5 ;  /* 0x0000000800067824 */ /* 0x001fe200078e0205 */
[----:B------:R-:W-:Y:S01]  /*7db0*/  SHF.L.U32 R3, R9, 0x1f, RZ ;  /* 0x0000001f09037819 */ /* 0x000fe200000006ff */
[----:B-1----:R-:W-:Y:S06]  /*7dc0*/  @!P0 BRA `(.L_x_186) ;  /* 0x0000000400288947 */ /* 0x002fec0003800000 */
.L_x_200:
        /* <DEDUP_REMOVED lines=9> */
.L_x_201:
        /* <DEDUP_REMOVED lines=9> */
.L_x_202:
[----:B------:R-:W1:Y:S01]  /*7ef0*/  SYNCS.PHASECHK.TRANS64.TRYWAIT P0, [R6+URZ], R3 ;  /* 0x00000003060075a7 */ /* 0x000e62000800017f */
[----:B------:R-:W-:-:S05]  /*7f00*/  VIADD R0, R0, 0x1 ;  /* 0x0000000100007836 */ /* 0x000fca0000000000 */
[----:B------:R-:W-:-:S04]  /*7f10*/  ISETP.NE.AND P1, PT, R0, 0x7, PT ;  /* 0x000000070000780c */ /* 0x000fc80003f25270 */
[----:B------:R-:W-:Y:S02]  /*7f20*/  SEL R2, RZ, 0x1, P1 ;  /* 0x00000001ff027807 */ /* 0x000fe40000800000 */
[----:B------:R-:W-:Y:S02]  /*7f30*/  SEL R0, R0, RZ, P1 ;  /* 0x000000ff00007207 */ /* 0x000fe40000800000 */
[----:B------:R-:W-:Y:S01]  /*7f40*/  LOP3.LUT R2, R9, R2, RZ, 0x3c, !PT ;  /* 0x0000000209027212 */ /* 0x000fe200078e3cff */
[----:B-1----:R-:W-:Y:S06]  /*7f50*/  @!P0 BRA `(.L_x_189) ;  /* 0x0000000400008947 */ /* 0x002fec0003800000 */
.L_x_203:
[----:B------:R-:W-:Y:S01]  /*7f60*/  IMAD R5, R0, 0x8, R5 ;  /* 0x0000000800057824 */ /* 0x000fe200078e0205 */
[----:B------:R-:W-:-:S07]  /*7f70*/  SHF.L.U32 R0, R2, 0x1f, RZ ;  /* 0x0000001f02007819 */ /* 0x000fce00000006ff */
.L_x_190:
[----:B--2---:R2:W3:Y:S02]  /*7f80*/  SYNCS.PHASECHK.TRANS64.TRYWAIT P0, [R5+URZ], R0 ;  /* 0x00000000050075a7 */ /* 0x0044e4000800017f */
[----:B---3--:R-:W-:Y:S05]  /*7f90*/  @!P0 NANOSLEEP.SYNCS 0x989680 ;  /* 0x009896800000895d */ /* 0x008fea0003900000 */
[----:B------:R-:W3:Y:S02]  /*7fa0*/  @!P0 SYNCS.PHASECHK.TRANS64 P0, [R5+URZ], R0 ;  /* 0x00000000050085a7 */ /* 0x000ee4000800007f */
[----:B---3--:R-:W-:Y:S05]  /*7fb0*/  @!P0 BRA `(.L_x_190) ;  /* 0xfffffffc00f08947 */ /* 0x008fea000383ffff */
.L_x_182:
[----:B------:R-:W-:Y:S05]  /*7fc0*/  BSYNC B0 ;  /* 0x0000000000007941 */ /* 0x000fea0003800000 */
.L_x_181:
[----:B------:R-:W-:Y:S05]  /*7fd0*/  EXIT ;  /* 0x000000000000794d */ /* 0x000fea0003800000 */
.L_x_21:
[----:B-1----:R1:W2:Y:S02]  /*7fe0*/  SYNCS.PHASECHK.TRANS64.TRYWAIT P1, [R3+URZ], R0 ;  /* 0x00000000030075a7 */ /* 0x0022a4000802017f */
[----:B--2---:R-:W-:Y:S05]  /*7ff0*/  @!P1 NANOSLEEP.SYNCS 0x989680 ;  /* 0x009896800000995d */ /* 0x004fea0003900000 */
[----:B------:R-:W2:Y:S02]  /*8000*/  @!P1 SYNCS.PHASECHK.TRANS64 P1, [R3+URZ], R0 ;  /* 0x00000000030095a7 */ /* 0x000ea4000802007f */
[----:B--2---:R-:W-:Y:S05]  /*8010*/  @!P1 BRA `(.L_x_21) ;  /* 0xfffffffc00f09947 */ /* 0x004fea000383ffff */
[----:B------:R-:W-:Y:S05]  /*8020*/  BRA `(.L_x_20) ;  /* 0xffffff9400dc7947 */ /* 0x000fea000383ffff */
.L_x_26:
[----:B-1----:R1:W2:Y:S02]  /*8030*/  SYNCS.PHASECHK.TRANS64.TRYWAIT P1, [R5+URZ], R4 ;  /* 0x00000004050075a7 */ /* 0x0022a4000802017f */
[----:B--2---:R-:W-:Y:S05]  /*8040*/  @!P1 NANOSLEEP.SYNCS 0x989680 ;  /* 0x009896800000995d */ /* 0x004fea0003900000 */
[----:B------:R-:W2:Y:S02]  /*8050*/  @!P1 SYNCS.PHASECHK.TRANS64 P1, [R5+URZ], R4 ;  /* 0x00000004050095a7 */ /* 0x000ea4000802007f */
[----:B--2---:R-:W-:Y:S05]  /*8060*/  @!P1 BRA `(.L_x_26) ;  /* 0xfffffffc00f09947 */ /* 0x004fea000383ffff */
[----:B------:R-:W-:Y:S05]  /*8070*/  BRA `(.L_x_25) ;  /* 0xffffff9800b87947 */ /* 0x000fea000383ffff */
.L_x_169:
[----:B------:R-:W-:Y:S01]  /*8080*/  BSSY B1, `(.L_x_191) ;  /* 0x0000006000017945 */ /* 0x000fe20003800000 */
[----:B------:R-:W-:-:S07]  /*8090*/  IMAD.MOV.U32 R15, RZ, RZ, -0x1 ;  /* 0xffffffffff0f7424 */ /* 0x000fce00078e00ff */
[----:B------:R-:W-:Y:S05]  /*80a0*/  WARPSYNC.COLLECTIVE R15, `(.L_x_192) ;  /* 0x000000000f0c7348 */ /* 0x000fea0003c00000 */
[----:B------:R-:W-:Y:S02]  /*80b0*/  ELECT P6, UR62, PT ;  /* 0x00000000003e782f */ /* 0x000fe400038c0000 */
[----:B------:R-:W-:Y:S01]  /*80c0*/  MOV R14, UR62 ;  /* 0x0000003e000e7c02 */ /* 0x000fe20008000f00 */
[----:B------:R-:W-:Y:S10]  /*80d0*/  ENDCOLLECTIVE ;  /* 0x000000000000791b */ /* 0x000ff40003800000 */
.L_x_192:
[----:B------:R-:W-:Y:S05]  /*80e0*/  BSYNC B1 ;  /* 0x0000000000017941 */ /* 0x000fea0003800000 */
.L_x_191:
[----:B------:R-:W-:Y:S05]  /*80f0*/  BRA `(.L_x_193) ;  /* 0xffffffec00a47947 */ /* 0x000fea000383ffff */
.L_x_172:
[----:B-1----:R1:W2:Y:S02]  /*8100*/  SYNCS.PHASECHK.TRANS64.TRYWAIT P0, [R23+URZ+0x38], R14 ;  /* 0x0000380e170075a7 */ /* 0x0022a4000800017f */
[----:B--2---:R-:W-:Y:S05]  /*8110*/  @!P0 NANOSLEEP.SYNCS 0x989680 ;  /* 0x009896800000895d */ /* 0x004fea0003900000 */
[----:B------:R-:W2:Y:S02]  /*8120*/  @!P0 SYNCS.PHASECHK.TRANS64 P0, [R23+URZ+0x38], R14 ;  /* 0x0000380e170085a7 */ /* 0x000ea4000800007f */
[----:B--2---:R-:W-:Y:S05]  /*8130*/  @!P0 BRA `(.L_x_172) ;  /* 0xfffffffc00f08947 */ /* 0x004fea000383ffff */
[----:B------:R-:W-:Y:S05]  /*8140*/  BRA `(.L_x_194) ;  /* 0xffffffec00ec7947 */ /* 0x000fea000383ffff */
.L_x_180:
[----:B------:R-:W-:Y:S01]  /*8150*/  BSSY B0, `(.L_x_195) ;  /* 0x0000006000007945 */ /* 0x000fe20003800000 */
[----:B------:R-:W-:-:S07]  /*8160*/  IMAD.MOV.U32 R15, RZ, RZ, -0x1 ;  /* 0xffffffffff0f7424 */ /* 0x000fce00078e00ff */
[----:B------:R-:W-:Y:S05]  /*8170*/  WARPSYNC.COLLECTIVE R15, `(.L_x_196) ;  /* 0x000000000f0c7348 */ /* 0x000fea0003c00000 */
[----:B------:R-:W-:Y:S02]  /*8180*/  ELECT P6, UR62, PT ;  /* 0x00000000003e782f */ /* 0x000fe400038c0000 */
[----:B------:R-:W-:Y:S01]  /*8190*/  MOV R14, UR62 ;  /* 0x0000003e000e7c02 */ /* 0x000fe20008000f00 */
[----:B------:R-:W-:Y:S10]  /*81a0*/  ENDCOLLECTIVE ;  /* 0x000000000000791b */ /* 0x000ff40003800000 */
.L_x_196:
[----:B------:R-:W-:Y:S05]  /*81b0*/  BSYNC B0 ;  /* 0x0000000000007941 */ /* 0x000fea0003800000 */
.L_x_195:
[----:B------:R-:W-:Y:S05]  /*81c0*/  BRA `(.L_x_197) ;  /* 0xfffffff800647947 */ /* 0x000fea000383ffff */
.L_x_184:
[----:B0-----:R0:W1:Y:S02]  /*81d0*/  SYNCS.PHASECHK.TRANS64.TRYWAIT P0, [R7+URZ], R2 ;  /* 0x00000002070075a7 */ /* 0x001064000800017f */
[----:B-1----:R-:W-:Y:S05]  /*81e0*/  @!P0 NANOSLEEP.SYNCS 0x989680 ;  /* 0x009896800000895d */ /* 0x002fea0003900000 */
[----:B------:R-:W1:Y:S02]  /*81f0*/  @!P0 SYNCS.PHASECHK.TRANS64 P0, [R7+URZ], R2 ;  /* 0x00000002070085a7 */ /* 0x000e64000800007f */
[----:B-1----:R-:W-:Y:S05]  /*8200*/  @!P0 BRA `(.L_x_184) ;  /* 0xfffffffc00f08947 */ /* 0x002fea000383ffff */
[----:B------:R-:W-:Y:S05]  /*8210*/  BRA `(.L_x_198) ;  /* 0xfffffff800a47947 */ /* 0x000fea000383ffff */
.L_x_185:
[----:B0-----:R0:W1:Y:S02]  /*8220*/  SYNCS.PHASECHK.TRANS64.TRYWAIT P0, [R6+URZ], R3 ;  /* 0x00000003060075a7 */ /* 0x001064000800017f */
[----:B-1----:R-:W-:Y:S05]  /*8230*/  @!P0 NANOSLEEP.SYNCS 0x989680 ;  /* 0x009896800000895d */ /* 0x002fea0003900000 */
[----:B------:R-:W1:Y:S02]  /*8240*/  @!P0 SYNCS.PHASECHK.TRANS64 P0, [R6+URZ], R3 ;  /* 0x00000003060085a7 */ /* 0x000e64000800007f */
[----:B-1----:R-:W-:Y:S05]  /*8250*/  @!P0 BRA `(.L_x_185) ;  /* 0xfffffffc00f08947 */ /* 0x002fea000383ffff */
[----:B------:R-:W-:Y:S05]  /*8260*/  BRA `(.L_x_199) ;  /* 0xfffffff800b47947 */ /* 0x000fea000383ffff */
.L_x_186:
[----:B0-----:R0:W1:Y:S02]  /*8270*/  SYNCS.PHASECHK.TRANS64.TRYWAIT P0, [R7+URZ], R4 ;  /* 0x00000004070075a7 */ /* 0x001064000800017f */
[----:B-1----:R-:W-:Y:S05]  /*8280*/  @!P0 NANOSLEEP.SYNCS 0x989680 ;  /* 0x009896800000895d */ /* 0x002fea0003900000 */
[----:B------:R-:W1:Y:S02]  /*8290*/  @!P0 SYNCS.PHASECHK.TRANS64 P0, [R7+URZ], R4 ;  /* 0x00000004070085a7 */ /* 0x000e64000800007f */
[----:B-1----:R-:W-:Y:S05]  /*82a0*/  @!P0 BRA `(.L_x_186) ;  /* 0xfffffffc00f08947 */ /* 0x002fea000383ffff */
[----:B------:R-:W-:Y:S05]  /*82b0*/  BRA `(.L_x_200) ;  /* 0xfffffff800c47947 */ /* 0x000fea000383ffff */
.L_x_187:
[----:B0-----:R0:W1:Y:S02]  /*82c0*/  SYNCS.PHASECHK.TRANS64.TRYWAIT P0, [R6+URZ], R3 ;  /* 0x00000003060075a7 */ /* 0x001064000800017f */
[----:B-1----:R-:W-:Y:S05]  /*82d0*/  @!P0 NANOSLEEP.SYNCS 0x989680 ;  /* 0x009896800000895d */ /* 0x002fea0003900000 */
[----:B------:R-:W1:Y:S02]  /*82e0*/  @!P0 SYNCS.PHASECHK.TRANS64 P0, [R6+URZ], R3 ;  /* 0x00000003060085a7 */ /* 0x000e64000800007f */
[----:B-1----:R-:W-:Y:S05]  /*82f0*/  @!P0 BRA `(.L_x_187) ;  /* 0xfffffffc00f08947 */ /* 0x002fea000383ffff */
[----:B------:R-:W-:Y:S05]  /*8300*/  BRA `(.L_x_201) ;  /* 0xfffffff800d47947 */ /* 0x000fea000383ffff */
.L_x_188:
[----:B0-----:R0:W1:Y:S02]  /*8310*/  SYNCS.PHASECHK.TRANS64.TRYWAIT P0, [R7+URZ], R4 ;  /* 0x00000004070075a7 */ /* 0x001064000800017f */
[----:B-1----:R-:W-:Y:S05]  /*8320*/  @!P0 NANOSLEEP.SYNCS 0x989680 ;  /* 0x009896800000895d */ /* 0x002fea0003900000 */
[----:B------:R-:W1:Y:S02]  /*8330*/  @!P0 SYNCS.PHASECHK.TRANS64 P0, [R7+URZ], R4 ;  /* 0x00000004070085a7 */ /* 0x000e64000800007f */
[----:B-1----:R-:W-:Y:S05]  /*8340*/  @!P0 BRA `(.L_x_188) ;  /* 0xfffffffc00f08947 */ /* 0x002fea000383ffff */
[----:B------:R-:W-:Y:S05]  /*8350*/  BRA `(.L_x_202) ;  /* 0xfffffff800e47947 */ /* 0x000fea000383ffff */
.L_x_189:
[----:B-1----:R1:W2:Y:S02]  /*8360*/  SYNCS.PHASECHK.TRANS64.TRYWAIT P0, [R6+URZ], R3 ;  /* 0x00000003060075a7 */ /* 0x0022a4000800017f */
[----:B--2---:R-:W-:Y:S05]  /*8370*/  @!P0 NANOSLEEP.SYNCS 0x989680 ;  /* 0x009896800000895d */ /* 0x004fea0003900000 */
[----:B------:R-:W2:Y:S02]  /*8380*/  @!P0 SYNCS.PHASECHK.TRANS64 P0, [R6+URZ], R3 ;  /* 0x00000003060085a7 */ /* 0x000ea4000800007f */
[----:B--2---:R-:W-:Y:S05]  /*8390*/  @!P0 BRA `(.L_x_189) ;  /* 0xfffffffc00f08947 */ /* 0x004fea000383ffff */
[----:B------:R-:W-:Y:S05]  /*83a0*/  BRA `(.L_x_203) ;  /* 0xfffffff800ec7947 */ /* 0x000fea000383ffff */
.L_x_204:
[----:B------:R-:W-:-:S00]  /*83b0*/  BRA `(.L_x_204) ;  /* 0xfffffffc00fc7947 */ /* 0x000fc0000383ffff */
[----:B------:R-:W-:-:S00]  /*83c0*/  NOP ;  /* 0x0000000000007918 */ /* 0x000fc00000000000 */
        /* <DEDUP_REMOVED lines=11> */
.L_x_205:


//--------------------- .nv.global.init           --------------------------
	.section	.nv.global.init,"aw",@progbits
.nv.global.init:
	.type		$str$22,@object
	.size		$str$22,($str$23 - $str$22)
$str$22:
        /*0000*/ 	.byte	0x6b, 0x5f, 0x74, 0x69, 0x6c, 0x65, 0x5f, 0x63, 0x6f, 0x75, 0x6e, 0x74, 0x20, 0x3e, 0x3d, 0x20
        /*0010*/ 	.byte	0x31, 0x00
	.type		$str$23,@object
	.size		$str$23,(__unnamed_1 - $str$23)
$str$23:
        /*0012*/ 	.byte	0x2f, 0x74, 0x6d, 0x70, 0x2f, 0x63, 0x75, 0x74, 0x6c, 0x61, 0x73, 0x73, 0x5f, 0x73, 0x77, 0x65
        /*0022*/ 	.byte	0x65, 0x70, 0x5f, 0x73, 0x72, 0x63, 0x2f, 0x69, 0x6e, 0x63, 0x6c, 0x75, 0x64, 0x65, 0x2f, 0x63
        /*0032*/ 	.byte	0x75, 0x74, 0x6c, 0x61, 0x73, 0x73, 0x2f, 0x67, 0x65, 0x6d, 0x6d, 0x2f, 0x63, 0x6f, 0x6c, 0x6c
        /*0042*/ 	.byte	0x65, 0x63, 0x74, 0x69, 0x76, 0x65, 0x2f, 0x73, 0x6d, 0x39, 0x30, 0x5f, 0x6d, 0x6d, 0x61, 0x5f
        /*0052*/ 	.byte	0x74, 0x6d, 0x61, 0x5f, 0x67, 0x6d, 0x6d, 0x61, 0x5f, 0x73, 0x73, 0x5f, 0x77, 0x61, 0x72, 0x70
        /*0062*/ 	.byte	0x73, 0x70, 0x65, 0x63, 0x69, 0x61, 0x6c, 0x69, 0x7a, 0x65, 0x64, 0x2e, 0x68, 0x70, 0x70, 0x00
	.type		__unnamed_1,@object
	.size		__unnamed_1,(.L_0 - __unnamed_1)
__unnamed_1:
        /*0072*/ 	.byte	0x76, 0x6f, 0x69, 0x64, 0x20, 0x63, 0x75, 0x74, 0x6c, 0x61, 0x73, 0x73, 0x3a, 0x3a, 0x67, 0x65
        /* <DEDUP_REMOVED lines=180> */
        /*0bc2*/ 	.byte	0x74, 0x69, 0x74, 0x79, 0x5d, 0x00
.L_0:


//--------------------- .nv.shared._ZN7cutlass13device_kernelINS_4gemm6kernel13GemmUniversalIN4cute5tupleIJiiiiEEENS1_10collective13CollectiveMmaINS1_34MainloopSm90TmaGmmaWarpSpecializedILi7ENS5_IJNS4_1CILi1EEENSA_ILi2EEESB_EEENS1_35KernelTmaWarpSpecializedCooperativeEEENS5_IJNSA_ILi128EEESG_NSA_ILi64EEEEEENS_6half_tENS5_IJlSB_lEEESJ_NS5_IJSB_llEEENS4_8TiledMMAINS4_8MMA_AtomIJNS4_4SM904GMMA26MMA_64x128x16_F32F16F16_SSILNSP_5MajorE0ELSR_1ELNSP_7ScaleInE1ELSS_1EEEEEENS4_6LayoutINS5_IJSC_SB_SB_EEENS5_IJSB_NSA_ILi0EEESX_EEEEENS5_IJNS4_10UnderscoreES10_S10_EEEEENS4_23SM90_TMA_LOAD_MULTICASTENS4_14ComposedLayoutINS4_7SwizzleILi3ELi4ELi3EEENS4_18smem_ptr_flag_bitsILi16EEENSV_INS5_IJNSA_ILi8EEESH_EEENS5_IJSH_SB_EEEEEEEvNS4_8identityENS4_13SM90_TMA_LOADENS14_IS16_S18_NSV_INS5_IJSH_S19_EEENS5_IJSB_SH_EEEEEEEvS1E_EENS_8epilogue10collective6detail29Sm90TmaWarpSpecializedAdapterINS1M_15DefaultEpilogueISJ_SK_SK_NS1L_6thread17LinearCombinationISJ_Li1EffLNS1Q_9ScaleType4KindE0ELNS_15FloatRoundStyleE2ESJ_EENS1_15EpilogueDefaultEEEEEvvEEEEvNT_6ParamsE --------------------------
	.section	.nv.shared._ZN7cutlass13device_kernelINS_4gemm6kernel13GemmUniversalIN4cute5tupleIJiiiiEEENS1_10collective13CollectiveMmaINS1_34MainloopSm90TmaGmmaWarpSpecializedILi7ENS5_IJNS4_1CILi1EEENSA_ILi2EEESB_EEENS1_35KernelTmaWarpSpecializedCooperativeEEENS5_IJNSA_ILi128EEESG_NSA_ILi64EEEEEENS_6half_tENS5_IJlSB_lEEESJ_NS5_IJSB_llEEENS4_8TiledMMAINS4_8MMA_AtomIJNS4_4SM904GMMA26MMA_64x128x16_F32F16F16_SSILNSP_5MajorE0ELSR_1ELNSP_7ScaleInE1ELSS_1EEEEEENS4_6LayoutINS5_IJSC_SB_SB_EEENS5_IJSB_NSA_ILi0EEESX_EEEEENS5_IJNS4_10UnderscoreES10_S10_EEEEENS4_23SM90_TMA_LOAD_MULTICASTENS4_14ComposedLayoutINS4_7SwizzleILi3ELi4ELi3EEENS4_18smem_ptr_flag_bitsILi16EEENSV_INS5_IJNSA_ILi8EEESH_EEENS5_IJSH_SB_EEEEEEEvNS4_8identityENS4_13SM90_TMA_LOADENS14_IS16_S18_NSV_INS5_IJSH_S19_EEENS5_IJSB_SH_EEEEEEEvS1E_EENS_8epilogue10collective6detail29Sm90TmaWarpSpecializedAdapterINS1M_15DefaultEpilogueISJ_SK_SK_NS1L_6thread17LinearCombinationISJ_Li1EffLNS1Q_9ScaleType4KindE0ELNS_15FloatRoundStyleE2ESJ_EENS1_15EpilogueDefaultEEEEEvvEEEEvNT_6ParamsE,"aw",@nobits
	.sectionflags	@""
	.align	16
	.zero		1024


//--------------------- .nv.shared.reserved.0     --------------------------
	.section	.nv.shared.reserved.0,"aw",@nobits
	.weak		__nv_reservedSMEM_offset_0_alias
	.size		__nv_reservedSMEM_offset_0_alias, 0, 0
	.other		__nv_reservedSMEM_offset_0_alias,@"STO_CUDA_RESERVED_SHARED STV_DEFAULT"
__nv_reservedSMEM_offset_0_alias:
	.zero		0


//--------------------- .nv.global                --------------------------
	.section	.nv.global,"aw",@nobits
.nv.global:
	.type		_ZN40_INTERNAL_1b43b3e1_4_k_cu_9e7edbb3_351514cute1_E,@object
	.size		_ZN40_INTERNAL_1b43b3e1_4_k_cu_9e7edbb3_351514cute1_E,(_ZN40_INTERNAL_1b43b3e1_4_k_cu_9e7edbb3_351514cuda3std3__45__cpo6cbeginE - _ZN40_INTERNAL_1b43b3e1_4_k_cu_9e7edbb3_351514cute1_E)
_ZN40_INTERNAL_1b43b3e1_4_k_cu_9e7edbb3_351514cute1_E:
	.zero		1
	.type		_ZN40_INTERNAL_1b43b3e1_4_k_cu_9e7edbb3_351514cuda3std3__45__cpo6cbeginE,@object
	.size		_ZN40_INTERNAL_1b43b3e1_4_k_cu_9e7edbb3_351514cuda3std3__45__cpo6cbeginE,(_ZN40_INTERNAL_1b43b3e1_4_k_cu_9e7edbb3_351514cuda3std3__48in_placeE - _ZN40_INTERNAL_1b43b3e1_4_k_cu_9e7edbb3_351514cuda3std3__45__cpo6cbeginE)
_ZN40_INTERNAL_1b43b3e1_4_k_cu_9e7edbb3_351514cuda3std3__45__cpo6cbeginE:
	.zero		1
	.type		_ZN40_INTERNAL_1b43b3e1_4_k_cu_9e7edbb3_351514cuda3std3__48in_placeE,@object
	.size		_ZN40_INTERNAL_1b43b3e1_4_k_cu_9e7edbb3_351514cuda3std3__48in_placeE,(_ZN40_INTERNAL_1b43b3e1_4_k_cu_9e7edbb3_351514cuda3std6ranges3__45__cpo9iter_moveE - _ZN40_INTERNAL_1b43b3e1_4_k_cu_9e7edbb3_351514cuda3std3__48in_placeE)
_ZN40_INTERNAL_1b43b3e1_4_k_cu_9e7edbb3_351514cuda3std3__48in_placeE:
	.zero		1
	.type		_ZN40_INTERNAL_1b43b3e1_4_k_cu_9e7edbb3_351514cuda3std6ranges3__45__cpo9iter_moveE,@object
	.size		_ZN40_INTERNAL_1b43b3e1_4_k_cu_9e7edbb3_351514cuda3std6ranges3__45__cpo9iter_moveE,(_ZN40_INTERNAL_1b43b3e1_4_k_cu_9e7edbb3_351514cuda3std3__45__cpo5beginE - _ZN40_INTERNAL_1b43b3e1_4_k_cu_9e7edbb3_351514cuda3std6ranges3__45__cpo9iter_moveE)
_ZN40_INTERNAL_1b43b3e1_4_k_cu_9e7edbb3_351514cuda3std6ranges3__45__cpo9iter_moveE:
	.zero		1
	.type		_ZN40_INTERNAL_1b43b3e1_4_k_cu_9e7edbb3_351514cuda3std3__45__cpo5beginE,@object
	.size		_ZN40_INTERNAL_1b43b3e1_4_k_cu_9e7edbb3_351514cuda3std3__45__cpo5beginE,(_ZN40_INTERNAL_1b43b3e1_4_k_cu_9e7edbb3_351514cuda3std3__442_GLOBAL__N__1b43b3e1_4_k_cu_9e7edbb3_351516ignoreE - _ZN40_INTERNAL_1b43b3e1_4_k_cu_9e7edbb3_351514cuda3std3__45__cpo5beginE)
_ZN40_INTERNAL_1b43b3e1_4_k_cu_9e7edbb3_351514cuda3std3__45__cpo5beginE:
	.zero		1
	.type		_ZN40_INTERNAL_1b43b3e1_4_k_cu_9e7edbb3_351514cuda3std3__442_GLOBAL__N__1b43b3e1_4_k_cu_9e7edbb3_351516ignoreE,@object
	.size		_ZN40_INTERNAL_1b43b3e1_4_k_cu_9e7edbb3_351514cuda3std3__442_GLOBAL__N__1b43b3e1_4_k_cu_9e7edbb3_351516ignoreE,(_ZN40_INTERNAL_1b43b3e1_4_k_cu_9e7edbb3_351514cute7productE - _ZN40_INTERNAL_1b43b3e1_4_k_cu_9e7edbb3_351514cuda3std3__442_GLOBAL__N__1b43b3e1_4_k_cu_9e7edbb3_351516ignoreE)
_ZN40_INTERNAL_1b43b3e1_4_k_cu_9e7edbb3_351514cuda3std3__442_GLOBAL__N__1b43b3e1_4_k_cu_9e7edbb3_351516ignoreE:
	.zero		1
	.type		_ZN40_INTERNAL_1b43b3e1_4_k_cu_9e7edbb3_351514cute7productE,@object
	.size		_ZN40_INTERNAL_1b43b3e1_4_k_cu_9e7edbb3_351514cute7productE,(_ZN40_INTERNAL_1b43b3e1_4_k_cu_9e7edbb3_351514cuda3std3__45__cpo3endE - _ZN40_INTERNAL_1b43b3e1_4_k_cu_9e7edbb3_351514cute7productE)
_ZN40_INTERNAL_1b43b3e1_4_k_cu_9e7edbb3_351514cute7productE:
	.zero		1
	.type		_ZN40_INTERNAL_1b43b3e1_4_k_cu_9e7edbb3_351514cuda3std3__45__cpo3endE,@object
	.size		_ZN40_INTERNAL_1b43b3e1_4_k_cu_9e7edbb3_351514cuda3std3__45__cpo3endE,(_ZN40_INTERNAL_1b43b3e1_4_k_cu_9e7edbb3_351514cuda3std3__419piecewise_constructE - _ZN40_INTERNAL_1b43b3e1_4_k_cu_9e7edbb3_351514cuda3std3__45__cpo3endE)
_ZN40_INTERNAL_1b43b3e1_4_k_cu_9e7edbb3_351514cuda3std3__45__cpo3endE:
	.zero		1
	.type		_ZN40_INTERNAL_1b43b3e1_4_k_cu_9e7edbb3_351514cuda3std3__419piecewise_constructE,@object
	.size		_ZN40_INTERNAL_1b43b3e1_4_k_cu_9e7edbb3_351514cuda3std3__419piecewise_constructE,(_ZN40_INTERNAL_1b43b3e1_4_k_cu_9e7edbb3_351514cuda3std3__45__cpo4cendE - _ZN40_INTERNAL_1b43b3e1_4_k_cu_9e7edbb3_351514cuda3std3__419piecewise_constructE)
_ZN40_INTERNAL_1b43b3e1_4_k_cu_9e7edbb3_351514cuda3std3__419piecewise_constructE:
	.zero		1
	.type		_ZN40_INTERNAL_1b43b3e1_4_k_cu_9e7edbb3_351514cuda3std3__45__cpo4cendE,@object
	.size		_ZN40_INTERNAL_1b43b3e1_4_k_cu_9e7edbb3_351514cuda3std3__45__cpo4cendE,(_ZN40_INTERNAL_1b43b3e1_4_k_cu_9e7edbb3_351514cuda3std6ranges3__45__cpo4swapE - _ZN40_INTERNAL_1b43b3e1_4_k_cu_9e7edbb3_351514cuda3std3__45__cpo4cendE)
_ZN40_INTERNAL_1b43b3e1_4_k_cu_9e7edbb3_351514cuda3std3__45__cpo4cendE:
	.zero		1
	.type		_ZN40_INTERNAL_1b43b3e1_4_k_cu_9e7edbb3_351514cuda3std6ranges3__45__cpo4swapE,@object
	.size		_ZN40_INTERNAL_1b43b3e1_4_k_cu_9e7edbb3_351514cuda3std6ranges3__45__cpo4swapE,(.L_8 - _ZN40_INTERNAL_1b43b3e1_4_k_cu_9e7edbb3_351514cuda3std6ranges3__45__cpo4swapE)
_ZN40_INTERNAL_1b43b3e1_4_k_cu_9e7edbb3_351514cuda3std6ranges3__45__cpo4swapE:
	.zero		1
.L_8:


//--------------------- .nv.constant0._ZN7cutlass13device_kernelINS_4gemm6kernel13GemmUniversalIN4cute5tupleIJiiiiEEENS1_10collective13CollectiveMmaINS1_34MainloopSm90TmaGmmaWarpSpecializedILi7ENS5_IJNS4_1CILi1EEENSA_ILi2EEESB_EEENS1_35KernelTmaWarpSpecializedCooperativeEEENS5_IJNSA_ILi128EEESG_NSA_ILi64EEEEEENS_6half_tENS5_IJlSB_lEEESJ_NS5_IJSB_llEEENS4_8TiledMMAINS4_8MMA_AtomIJNS4_4SM904GMMA26MMA_64x128x16_F32F16F16_SSILNSP_5MajorE0ELSR_1ELNSP_7ScaleInE1ELSS_1EEEEEENS4_6LayoutINS5_IJSC_SB_SB_EEENS5_IJSB_NSA_ILi0EEESX_EEEEENS5_IJNS4_10UnderscoreES10_S10_EEEEENS4_23SM90_TMA_LOAD_MULTICASTENS4_14ComposedLayoutINS4_7SwizzleILi3ELi4ELi3EEENS4_18smem_ptr_flag_bitsILi16EEENSV_INS5_IJNSA_ILi8EEESH_EEENS5_IJSH_SB_EEEEEEEvNS4_8identityENS4_13SM90_TMA_LOADENS14_IS16_S18_NSV_INS5_IJSH_S19_EEENS5_IJSB_SH_EEEEEEEvS1E_EENS_8epilogue10collective6detail29Sm90TmaWarpSpecializedAdapterINS1M_15DefaultEpilogueISJ_SK_SK_NS1L_6thread17LinearCombinationISJ_Li1EffLNS1Q_9ScaleType4KindE0ELNS_15FloatRoundStyleE2ESJ_EENS1_15EpilogueDefaultEEEEEvvEEEEvNT_6ParamsE --------------------------
	.section	.nv.constant0._ZN7cutlass13device_kernelINS_4gemm6kernel13GemmUniversalIN4cute5tupleIJiiiiEEENS1_10collective13CollectiveMmaINS1_34MainloopSm90TmaGmmaWarpSpecializedILi7ENS5_IJNS4_1CILi1EEENSA_ILi2EEESB_EEENS1_35KernelTmaWarpSpecializedCooperativeEEENS5_IJNSA_ILi128EEESG_NSA_ILi64EEEEEENS_6half_tENS5_IJlSB_lEEESJ_NS5_IJSB_llEEENS4_8TiledMMAINS4_8MMA_AtomIJNS4_4SM904GMMA26MMA_64x128x16_F32F16F16_SSILNSP_5MajorE0ELSR_1ELNSP_7ScaleInE1ELSS_1EEEEEENS4_6LayoutINS5_IJSC_SB_SB_EEENS5_IJSB_NSA_ILi0EEESX_EEEEENS5_IJNS4_10UnderscoreES10_S10_EEEEENS4_23SM90_TMA_LOAD_MULTICASTENS4_14ComposedLayoutINS4_7SwizzleILi3ELi4ELi3EEENS4_18smem_ptr_flag_bitsILi16EEENSV_INS5_IJNSA_ILi8EEESH_EEENS5_IJSH_SB_EEEEEEEvNS4_8identityENS4_13SM90_TMA_LOADENS14_IS16_S18_NSV_INS5_IJSH_S19_EEENS5_IJSB_SH_EEEEEEEvS1E_EENS_8epilogue10collective6detail29Sm90TmaWarpSpecializedAdapterINS1M_15DefaultEpilogueISJ_SK_SK_NS1L_6thread17LinearCombinationISJ_Li1EffLNS1Q_9ScaleType4KindE0ELNS_15FloatRoundStyleE2ESJ_EENS1_15EpilogueDefaultEEEEEvvEEEEvNT_6ParamsE,"a",@progbits
	.sectionflags	@""
	.align	4
.nv.constant0._ZN7cutlass13device_kernelINS_4gemm6kernel13GemmUniversalIN4cute5tupleIJiiiiEEENS1_10collective13CollectiveMmaINS1_34MainloopSm90TmaGmmaWarpSpecializedILi7ENS5_IJNS4_1CILi1EEENSA_ILi2EEESB_EEENS1_35KernelTmaWarpSpecializedCooperativeEEENS5_IJNSA_ILi128EEESG_NSA_ILi64EEEEEENS_6half_tENS5_IJlSB_lEEESJ_NS5_IJSB_llEEENS4_8TiledMMAINS4_8MMA_AtomIJNS4_4SM904GMMA26MMA_64x128x16_F32F16F16_SSILNSP_5MajorE0ELSR_1ELNSP_7ScaleInE1ELSS_1EEEEEENS4_6LayoutINS5_IJSC_SB_SB_EEENS5_IJSB_NSA_ILi0EEESX_EEEEENS5_IJNS4_10UnderscoreES10_S10_EEEEENS4_23SM90_TMA_LOAD_MULTICASTENS4_14ComposedLayoutINS4_7SwizzleILi3ELi4ELi3EEENS4_18smem_ptr_flag_bitsILi16EEENSV_INS5_IJNSA_ILi8EEESH_EEENS5_IJSH_SB_EEEEEEEvNS4_8identityENS4_13SM90_TMA_LOADENS14_IS16_S18_NSV_INS5_IJSH_S19_EEENS5_IJSB_SH_EEEEEEEvS1E_EENS_8epilogue10collective6detail29Sm90TmaWarpSpecializedAdapterINS1M_15DefaultEpilogueISJ_SK_SK_NS1L_6thread17LinearCombinationISJ_Li1EffLNS1Q_9ScaleType4KindE0ELNS_15FloatRoundStyleE2ESJ_EENS1_15EpilogueDefaultEEEEEvvEEEEvNT_6ParamsE:
	.zero		1664


//--------------------- SYMBOLS --------------------------

	.type		.nv.reservedSmem.offset0,@object
	.size		.nv.reservedSmem.offset0,0x4
	.type		__assertfail,@function
